//
// Generated by NVIDIA NVVM Compiler
//
// Compiler Build ID: CL-36424714
// Cuda compilation tools, release 13.0, V13.0.88
// Based on NVVM 20.0.0
//

.version 9.0
.target sm_100
.address_size 64

	// .globl	_Z19update_accelerationP8Vector3dS0_i

.visible .entry _Z19update_accelerationP8Vector3dS0_i(
	.param .u64 .ptr .align 1 _Z19update_accelerationP8Vector3dS0_i_param_0,
	.param .u64 .ptr .align 1 _Z19update_accelerationP8Vector3dS0_i_param_1,
	.param .u32 _Z19update_accelerationP8Vector3dS0_i_param_2
)
{
	.reg .pred 	%p<14>;
	.reg .b32 	%r<55>;
	.reg .b64 	%rd<66>;
	.reg .b64 	%fd<304>;

	ld.param.u64 	%rd22, [_Z19update_accelerationP8Vector3dS0_i_param_0];
	ld.param.u64 	%rd23, [_Z19update_accelerationP8Vector3dS0_i_param_1];
	ld.param.u32 	%r26, [_Z19update_accelerationP8Vector3dS0_i_param_2];
	cvta.to.global.u64 	%rd1, %rd22;
	cvta.to.global.u64 	%rd2, %rd23;
	mov.u32 	%r27, %ctaid.x;
	mov.u32 	%r28, %ntid.x;
	mov.u32 	%r29, %tid.x;
	mad.lo.s32 	%r1, %r27, %r28, %r29;
	setp.ge.s32 	%p1, %r1, %r26;
	@%p1 bra 	$L__BB0_19;
	setp.lt.s32 	%p2, %r1, 1;
	mov.b32 	%r50, 0;
	@%p2 bra 	$L__BB0_8;
	ld.param.u32 	%r40, [_Z19update_accelerationP8Vector3dS0_i_param_2];
	mul.wide.u32 	%rd24, %r1, 24;
	add.s64 	%rd3, %rd1, %rd24;
	min.s32 	%r33, %r1, %r40;
	max.s32 	%r2, %r33, 1;
	and.b32  	%r3, %r2, 3;
	setp.lt.s32 	%p3, %r33, 4;
	mov.b32 	%r50, 0;
	@%p3 bra 	$L__BB0_5;
	and.b32  	%r50, %r2, 2147483644;
	ld.global.f64 	%fd294, [%rd3];
	ld.global.f64 	%fd293, [%rd3+8];
	ld.global.f64 	%fd292, [%rd3+16];
	neg.s32 	%r46, %r50;
	add.s64 	%rd62, %rd2, 48;
$L__BB0_4:
	ld.param.u64 	%rd57, [_Z19update_accelerationP8Vector3dS0_i_param_1];
	ld.param.u64 	%rd53, [_Z19update_accelerationP8Vector3dS0_i_param_0];
	ld.global.f64 	%fd37, [%rd62+-48];
	cvta.to.global.u64 	%rd25, %rd57;
	add.s64 	%rd27, %rd25, %rd24;
	ld.global.f64 	%fd38, [%rd27];
	sub.f64 	%fd39, %fd37, %fd38;
	ld.global.f64 	%fd40, [%rd62+-40];
	ld.global.f64 	%fd41, [%rd27+8];
	sub.f64 	%fd42, %fd40, %fd41;
	ld.global.f64 	%fd43, [%rd62+-32];
	ld.global.f64 	%fd44, [%rd27+16];
	sub.f64 	%fd45, %fd43, %fd44;
	mul.f64 	%fd46, %fd42, %fd42;
	fma.rn.f64 	%fd47, %fd39, %fd39, %fd46;
	fma.rn.f64 	%fd48, %fd45, %fd45, %fd47;
	add.f64 	%fd49, %fd48, 0d3EB0C6F7A0B5ED8D;
	sqrt.rn.f64 	%fd50, %fd48;
	mul.f64 	%fd51, %fd49, %fd50;
	mul.f64 	%fd52, %fd39, 0d3DD258775E37FA03;
	div.rn.f64 	%fd53, %fd52, %fd51;
	add.f64 	%fd54, %fd294, %fd53;
	cvta.to.global.u64 	%rd28, %rd53;
	add.s64 	%rd29, %rd28, %rd24;
	st.global.f64 	[%rd29], %fd54;
	mul.f64 	%fd55, %fd42, 0d3DD258775E37FA03;
	div.rn.f64 	%fd56, %fd55, %fd51;
	add.f64 	%fd57, %fd293, %fd56;
	st.global.f64 	[%rd29+8], %fd57;
	mul.f64 	%fd58, %fd45, 0d3DD258775E37FA03;
	div.rn.f64 	%fd59, %fd58, %fd51;
	add.f64 	%fd60, %fd292, %fd59;
	st.global.f64 	[%rd29+16], %fd60;
	ld.global.f64 	%fd61, [%rd62+-24];
	ld.global.f64 	%fd62, [%rd27];
	sub.f64 	%fd63, %fd61, %fd62;
	ld.global.f64 	%fd64, [%rd62+-16];
	ld.global.f64 	%fd65, [%rd27+8];
	sub.f64 	%fd66, %fd64, %fd65;
	ld.global.f64 	%fd67, [%rd62+-8];
	ld.global.f64 	%fd68, [%rd27+16];
	sub.f64 	%fd69, %fd67, %fd68;
	mul.f64 	%fd70, %fd66, %fd66;
	fma.rn.f64 	%fd71, %fd63, %fd63, %fd70;
	fma.rn.f64 	%fd72, %fd69, %fd69, %fd71;
	add.f64 	%fd73, %fd72, 0d3EB0C6F7A0B5ED8D;
	sqrt.rn.f64 	%fd74, %fd72;
	mul.f64 	%fd75, %fd73, %fd74;
	mul.f64 	%fd76, %fd63, 0d3DD258775E37FA03;
	div.rn.f64 	%fd77, %fd76, %fd75;
	add.f64 	%fd78, %fd54, %fd77;
	st.global.f64 	[%rd29], %fd78;
	mul.f64 	%fd79, %fd66, 0d3DD258775E37FA03;
	div.rn.f64 	%fd80, %fd79, %fd75;
	add.f64 	%fd81, %fd57, %fd80;
	st.global.f64 	[%rd29+8], %fd81;
	mul.f64 	%fd82, %fd69, 0d3DD258775E37FA03;
	div.rn.f64 	%fd83, %fd82, %fd75;
	add.f64 	%fd84, %fd60, %fd83;
	st.global.f64 	[%rd29+16], %fd84;
	ld.global.f64 	%fd85, [%rd62];
	ld.global.f64 	%fd86, [%rd27];
	sub.f64 	%fd87, %fd85, %fd86;
	ld.global.f64 	%fd88, [%rd62+8];
	ld.global.f64 	%fd89, [%rd27+8];
	sub.f64 	%fd90, %fd88, %fd89;
	ld.global.f64 	%fd91, [%rd62+16];
	ld.global.f64 	%fd92, [%rd27+16];
	sub.f64 	%fd93, %fd91, %fd92;
	mul.f64 	%fd94, %fd90, %fd90;
	fma.rn.f64 	%fd95, %fd87, %fd87, %fd94;
	fma.rn.f64 	%fd96, %fd93, %fd93, %fd95;
	add.f64 	%fd97, %fd96, 0d3EB0C6F7A0B5ED8D;
	sqrt.rn.f64 	%fd98, %fd96;
	mul.f64 	%fd99, %fd97, %fd98;
	mul.f64 	%fd100, %fd87, 0d3DD258775E37FA03;
	div.rn.f64 	%fd101, %fd100, %fd99;
	add.f64 	%fd102, %fd78, %fd101;
	st.global.f64 	[%rd29], %fd102;
	mul.f64 	%fd103, %fd90, 0d3DD258775E37FA03;
	div.rn.f64 	%fd104, %fd103, %fd99;
	add.f64 	%fd105, %fd81, %fd104;
	st.global.f64 	[%rd29+8], %fd105;
	mul.f64 	%fd106, %fd93, 0d3DD258775E37FA03;
	div.rn.f64 	%fd107, %fd106, %fd99;
	add.f64 	%fd108, %fd84, %fd107;
	st.global.f64 	[%rd29+16], %fd108;
	ld.global.f64 	%fd109, [%rd62+24];
	ld.global.f64 	%fd110, [%rd27];
	sub.f64 	%fd111, %fd109, %fd110;
	ld.global.f64 	%fd112, [%rd62+32];
	ld.global.f64 	%fd113, [%rd27+8];
	sub.f64 	%fd114, %fd112, %fd113;
	ld.global.f64 	%fd115, [%rd62+40];
	ld.global.f64 	%fd116, [%rd27+16];
	sub.f64 	%fd117, %fd115, %fd116;
	mul.f64 	%fd118, %fd114, %fd114;
	fma.rn.f64 	%fd119, %fd111, %fd111, %fd118;
	fma.rn.f64 	%fd120, %fd117, %fd117, %fd119;
	add.f64 	%fd121, %fd120, 0d3EB0C6F7A0B5ED8D;
	sqrt.rn.f64 	%fd122, %fd120;
	mul.f64 	%fd123, %fd121, %fd122;
	mul.f64 	%fd124, %fd111, 0d3DD258775E37FA03;
	div.rn.f64 	%fd125, %fd124, %fd123;
	add.f64 	%fd294, %fd102, %fd125;
	st.global.f64 	[%rd29], %fd294;
	mul.f64 	%fd126, %fd114, 0d3DD258775E37FA03;
	div.rn.f64 	%fd127, %fd126, %fd123;
	add.f64 	%fd293, %fd105, %fd127;
	st.global.f64 	[%rd29+8], %fd293;
	mul.f64 	%fd128, %fd117, 0d3DD258775E37FA03;
	div.rn.f64 	%fd129, %fd128, %fd123;
	add.f64 	%fd292, %fd108, %fd129;
	st.global.f64 	[%rd29+16], %fd292;
	add.s32 	%r46, %r46, 4;
	add.s64 	%rd62, %rd62, 96;
	setp.ne.s32 	%p4, %r46, 0;
	@%p4 bra 	$L__BB0_4;
$L__BB0_5:
	setp.eq.s32 	%p5, %r3, 0;
	@%p5 bra 	$L__BB0_8;
	ld.param.u64 	%rd58, [_Z19update_accelerationP8Vector3dS0_i_param_1];
	ld.param.u64 	%rd54, [_Z19update_accelerationP8Vector3dS0_i_param_0];
	cvta.to.global.u64 	%rd7, %rd54;
	add.s64 	%rd31, %rd7, %rd24;
	ld.global.f64 	%fd297, [%rd31];
	ld.global.f64 	%fd296, [%rd31+8];
	ld.global.f64 	%fd295, [%rd31+16];
	mul.wide.u32 	%rd32, %r50, 24;
	cvta.to.global.u64 	%rd8, %rd58;
	add.s64 	%rd33, %rd32, %rd8;
	add.s64 	%rd63, %rd33, 8;
	neg.s32 	%r49, %r3;
	add.s32 	%r50, %r50, %r3;
	add.s64 	%rd35, %rd8, %rd24;
$L__BB0_7:
	.pragma "nounroll";
	ld.global.f64 	%fd130, [%rd63+-8];
	ld.global.f64 	%fd131, [%rd35];
	sub.f64 	%fd132, %fd130, %fd131;
	ld.global.f64 	%fd133, [%rd63];
	ld.global.f64 	%fd134, [%rd35+8];
	sub.f64 	%fd135, %fd133, %fd134;
	ld.global.f64 	%fd136, [%rd63+8];
	ld.global.f64 	%fd137, [%rd35+16];
	sub.f64 	%fd138, %fd136, %fd137;
	mul.f64 	%fd139, %fd135, %fd135;
	fma.rn.f64 	%fd140, %fd132, %fd132, %fd139;
	fma.rn.f64 	%fd141, %fd138, %fd138, %fd140;
	add.f64 	%fd142, %fd141, 0d3EB0C6F7A0B5ED8D;
	sqrt.rn.f64 	%fd143, %fd141;
	mul.f64 	%fd144, %fd142, %fd143;
	mul.f64 	%fd145, %fd132, 0d3DD258775E37FA03;
	div.rn.f64 	%fd146, %fd145, %fd144;
	add.f64 	%fd297, %fd297, %fd146;
	st.global.f64 	[%rd31], %fd297;
	mul.f64 	%fd147, %fd135, 0d3DD258775E37FA03;
	div.rn.f64 	%fd148, %fd147, %fd144;
	add.f64 	%fd296, %fd296, %fd148;
	st.global.f64 	[%rd31+8], %fd296;
	mul.f64 	%fd149, %fd138, 0d3DD258775E37FA03;
	div.rn.f64 	%fd150, %fd149, %fd144;
	add.f64 	%fd295, %fd295, %fd150;
	st.global.f64 	[%rd31+16], %fd295;
	add.s64 	%rd63, %rd63, 24;
	add.s32 	%r49, %r49, 1;
	setp.ne.s32 	%p6, %r49, 0;
	@%p6 bra 	$L__BB0_7;
$L__BB0_8:
	ld.param.u32 	%r41, [_Z19update_accelerationP8Vector3dS0_i_param_2];
	ld.param.u64 	%rd59, [_Z19update_accelerationP8Vector3dS0_i_param_1];
	ld.param.u64 	%rd55, [_Z19update_accelerationP8Vector3dS0_i_param_0];
	cvta.to.global.u64 	%rd12, %rd59;
	cvta.to.global.u64 	%rd13, %rd55;
	setp.ge.s32 	%p7, %r50, %r41;
	@%p7 bra 	$L__BB0_12;
	setp.eq.s32 	%p8, %r1, %r50;
	@%p8 bra 	$L__BB0_11;
	mul.wide.u32 	%rd37, %r50, 24;
	add.s64 	%rd38, %rd12, %rd37;
	ld.global.f64 	%fd151, [%rd38];
	mul.wide.s32 	%rd39, %r1, 24;
	add.s64 	%rd40, %rd12, %rd39;
	ld.global.f64 	%fd152, [%rd40];
	sub.f64 	%fd153, %fd151, %fd152;
	ld.global.f64 	%fd154, [%rd38+8];
	ld.global.f64 	%fd155, [%rd40+8];
	sub.f64 	%fd156, %fd154, %fd155;
	ld.global.f64 	%fd157, [%rd38+16];
	ld.global.f64 	%fd158, [%rd40+16];
	sub.f64 	%fd159, %fd157, %fd158;
	mul.f64 	%fd160, %fd156, %fd156;
	fma.rn.f64 	%fd161, %fd153, %fd153, %fd160;
	fma.rn.f64 	%fd162, %fd159, %fd159, %fd161;
	add.f64 	%fd163, %fd162, 0d3EB0C6F7A0B5ED8D;
	sqrt.rn.f64 	%fd164, %fd162;
	mul.f64 	%fd165, %fd163, %fd164;
	mul.f64 	%fd166, %fd153, 0d3DD258775E37FA03;
	div.rn.f64 	%fd167, %fd166, %fd165;
	add.s64 	%rd41, %rd13, %rd39;
	ld.global.f64 	%fd168, [%rd41];
	add.f64 	%fd169, %fd168, %fd167;
	st.global.f64 	[%rd41], %fd169;
	mul.f64 	%fd170, %fd156, 0d3DD258775E37FA03;
	div.rn.f64 	%fd171, %fd170, %fd165;
	ld.global.f64 	%fd172, [%rd41+8];
	add.f64 	%fd173, %fd172, %fd171;
	st.global.f64 	[%rd41+8], %fd173;
	mul.f64 	%fd174, %fd159, 0d3DD258775E37FA03;
	div.rn.f64 	%fd175, %fd174, %fd165;
	ld.global.f64 	%fd176, [%rd41+16];
	add.f64 	%fd177, %fd176, %fd175;
	st.global.f64 	[%rd41+16], %fd177;
$L__BB0_11:
	add.s32 	%r50, %r50, 1;
$L__BB0_12:
	ld.param.u32 	%r42, [_Z19update_accelerationP8Vector3dS0_i_param_2];
	setp.ge.s32 	%p9, %r50, %r42;
	@%p9 bra 	$L__BB0_19;
	ld.param.u32 	%r43, [_Z19update_accelerationP8Vector3dS0_i_param_2];
	mul.wide.s32 	%rd42, %r1, 24;
	add.s64 	%rd14, %rd12, %rd42;
	add.s64 	%rd15, %rd13, %rd42;
	sub.s32 	%r34, %r43, %r50;
	and.b32  	%r17, %r34, 3;
	setp.eq.s32 	%p10, %r17, 0;
	mov.u32 	%r53, %r50;
	@%p10 bra 	$L__BB0_16;
	ld.global.f64 	%fd300, [%rd15];
	ld.global.f64 	%fd299, [%rd15+8];
	ld.global.f64 	%fd298, [%rd15+16];
	mul.wide.u32 	%rd43, %r50, 24;
	add.s64 	%rd44, %rd43, %rd12;
	add.s64 	%rd64, %rd44, 8;
	neg.s32 	%r52, %r17;
	add.s32 	%r53, %r50, %r17;
$L__BB0_15:
	.pragma "nounroll";
	ld.global.f64 	%fd178, [%rd64+-8];
	ld.global.f64 	%fd179, [%rd14];
	sub.f64 	%fd180, %fd178, %fd179;
	ld.global.f64 	%fd181, [%rd64];
	ld.global.f64 	%fd182, [%rd14+8];
	sub.f64 	%fd183, %fd181, %fd182;
	ld.global.f64 	%fd184, [%rd64+8];
	ld.global.f64 	%fd185, [%rd14+16];
	sub.f64 	%fd186, %fd184, %fd185;
	mul.f64 	%fd187, %fd183, %fd183;
	fma.rn.f64 	%fd188, %fd180, %fd180, %fd187;
	fma.rn.f64 	%fd189, %fd186, %fd186, %fd188;
	add.f64 	%fd190, %fd189, 0d3EB0C6F7A0B5ED8D;
	sqrt.rn.f64 	%fd191, %fd189;
	mul.f64 	%fd192, %fd190, %fd191;
	mul.f64 	%fd193, %fd180, 0d3DD258775E37FA03;
	div.rn.f64 	%fd194, %fd193, %fd192;
	add.f64 	%fd300, %fd300, %fd194;
	st.global.f64 	[%rd15], %fd300;
	mul.f64 	%fd195, %fd183, 0d3DD258775E37FA03;
	div.rn.f64 	%fd196, %fd195, %fd192;
	add.f64 	%fd299, %fd299, %fd196;
	st.global.f64 	[%rd15+8], %fd299;
	mul.f64 	%fd197, %fd186, 0d3DD258775E37FA03;
	div.rn.f64 	%fd198, %fd197, %fd192;
	add.f64 	%fd298, %fd298, %fd198;
	st.global.f64 	[%rd15+16], %fd298;
	add.s64 	%rd64, %rd64, 24;
	add.s32 	%r52, %r52, 1;
	setp.ne.s32 	%p11, %r52, 0;
	@%p11 bra 	$L__BB0_15;
$L__BB0_16:
	ld.param.u32 	%r44, [_Z19update_accelerationP8Vector3dS0_i_param_2];
	sub.s32 	%r35, %r50, %r44;
	setp.gt.u32 	%p12, %r35, -4;
	@%p12 bra 	$L__BB0_19;
	ld.param.u32 	%r45, [_Z19update_accelerationP8Vector3dS0_i_param_2];
	ld.param.u64 	%rd60, [_Z19update_accelerationP8Vector3dS0_i_param_1];
	ld.global.f64 	%fd303, [%rd15];
	ld.global.f64 	%fd302, [%rd15+8];
	ld.global.f64 	%fd301, [%rd15+16];
	sub.s32 	%r54, %r53, %r45;
	mul.wide.u32 	%rd45, %r53, 24;
	cvta.to.global.u64 	%rd46, %rd60;
	add.s64 	%rd47, %rd45, %rd46;
	add.s64 	%rd65, %rd47, 48;
	mov.u32 	%r38, %tid.x;
	mad.lo.s32 	%r39, %r27, %r28, %r38;
	mul.wide.s32 	%rd49, %r39, 24;
$L__BB0_18:
	ld.param.u64 	%rd61, [_Z19update_accelerationP8Vector3dS0_i_param_1];
	ld.param.u64 	%rd56, [_Z19update_accelerationP8Vector3dS0_i_param_0];
	ld.global.f64 	%fd199, [%rd65+-48];
	cvta.to.global.u64 	%rd48, %rd61;
	add.s64 	%rd50, %rd48, %rd49;
	ld.global.f64 	%fd200, [%rd50];
	sub.f64 	%fd201, %fd199, %fd200;
	ld.global.f64 	%fd202, [%rd65+-40];
	ld.global.f64 	%fd203, [%rd50+8];
	sub.f64 	%fd204, %fd202, %fd203;
	ld.global.f64 	%fd205, [%rd65+-32];
	ld.global.f64 	%fd206, [%rd50+16];
	sub.f64 	%fd207, %fd205, %fd206;
	mul.f64 	%fd208, %fd204, %fd204;
	fma.rn.f64 	%fd209, %fd201, %fd201, %fd208;
	fma.rn.f64 	%fd210, %fd207, %fd207, %fd209;
	add.f64 	%fd211, %fd210, 0d3EB0C6F7A0B5ED8D;
	sqrt.rn.f64 	%fd212, %fd210;
	mul.f64 	%fd213, %fd211, %fd212;
	mul.f64 	%fd214, %fd201, 0d3DD258775E37FA03;
	div.rn.f64 	%fd215, %fd214, %fd213;
	add.f64 	%fd216, %fd303, %fd215;
	cvta.to.global.u64 	%rd51, %rd56;
	add.s64 	%rd52, %rd51, %rd49;
	st.global.f64 	[%rd52], %fd216;
	mul.f64 	%fd217, %fd204, 0d3DD258775E37FA03;
	div.rn.f64 	%fd218, %fd217, %fd213;
	add.f64 	%fd219, %fd302, %fd218;
	st.global.f64 	[%rd52+8], %fd219;
	mul.f64 	%fd220, %fd207, 0d3DD258775E37FA03;
	div.rn.f64 	%fd221, %fd220, %fd213;
	add.f64 	%fd222, %fd301, %fd221;
	st.global.f64 	[%rd52+16], %fd222;
	ld.global.f64 	%fd223, [%rd65+-24];
	ld.global.f64 	%fd224, [%rd50];
	sub.f64 	%fd225, %fd223, %fd224;
	ld.global.f64 	%fd226, [%rd65+-16];
	ld.global.f64 	%fd227, [%rd50+8];
	sub.f64 	%fd228, %fd226, %fd227;
	ld.global.f64 	%fd229, [%rd65+-8];
	ld.global.f64 	%fd230, [%rd50+16];
	sub.f64 	%fd231, %fd229, %fd230;
	mul.f64 	%fd232, %fd228, %fd228;
	fma.rn.f64 	%fd233, %fd225, %fd225, %fd232;
	fma.rn.f64 	%fd234, %fd231, %fd231, %fd233;
	add.f64 	%fd235, %fd234, 0d3EB0C6F7A0B5ED8D;
	sqrt.rn.f64 	%fd236, %fd234;
	mul.f64 	%fd237, %fd235, %fd236;
	mul.f64 	%fd238, %fd225, 0d3DD258775E37FA03;
	div.rn.f64 	%fd239, %fd238, %fd237;
	add.f64 	%fd240, %fd216, %fd239;
	st.global.f64 	[%rd52], %fd240;
	mul.f64 	%fd241, %fd228, 0d3DD258775E37FA03;
	div.rn.f64 	%fd242, %fd241, %fd237;
	add.f64 	%fd243, %fd219, %fd242;
	st.global.f64 	[%rd52+8], %fd243;
	mul.f64 	%fd244, %fd231, 0d3DD258775E37FA03;
	div.rn.f64 	%fd245, %fd244, %fd237;
	add.f64 	%fd246, %fd222, %fd245;
	st.global.f64 	[%rd52+16], %fd246;
	ld.global.f64 	%fd247, [%rd65];
	ld.global.f64 	%fd248, [%rd50];
	sub.f64 	%fd249, %fd247, %fd248;
	ld.global.f64 	%fd250, [%rd65+8];
	ld.global.f64 	%fd251, [%rd50+8];
	sub.f64 	%fd252, %fd250, %fd251;
	ld.global.f64 	%fd253, [%rd65+16];
	ld.global.f64 	%fd254, [%rd50+16];
	sub.f64 	%fd255, %fd253, %fd254;
	mul.f64 	%fd256, %fd252, %fd252;
	fma.rn.f64 	%fd257, %fd249, %fd249, %fd256;
	fma.rn.f64 	%fd258, %fd255, %fd255, %fd257;
	add.f64 	%fd259, %fd258, 0d3EB0C6F7A0B5ED8D;
	sqrt.rn.f64 	%fd260, %fd258;
	mul.f64 	%fd261, %fd259, %fd260;
	mul.f64 	%fd262, %fd249, 0d3DD258775E37FA03;
	div.rn.f64 	%fd263, %fd262, %fd261;
	add.f64 	%fd264, %fd240, %fd263;
	st.global.f64 	[%rd52], %fd264;
	mul.f64 	%fd265, %fd252, 0d3DD258775E37FA03;
	div.rn.f64 	%fd266, %fd265, %fd261;
	add.f64 	%fd267, %fd243, %fd266;
	st.global.f64 	[%rd52+8], %fd267;
	mul.f64 	%fd268, %fd255, 0d3DD258775E37FA03;
	div.rn.f64 	%fd269, %fd268, %fd261;
	add.f64 	%fd270, %fd246, %fd269;
	st.global.f64 	[%rd52+16], %fd270;
	ld.global.f64 	%fd271, [%rd65+24];
	ld.global.f64 	%fd272, [%rd50];
	sub.f64 	%fd273, %fd271, %fd272;
	ld.global.f64 	%fd274, [%rd65+32];
	ld.global.f64 	%fd275, [%rd50+8];
	sub.f64 	%fd276, %fd274, %fd275;
	ld.global.f64 	%fd277, [%rd65+40];
	ld.global.f64 	%fd278, [%rd50+16];
	sub.f64 	%fd279, %fd277, %fd278;
	mul.f64 	%fd280, %fd276, %fd276;
	fma.rn.f64 	%fd281, %fd273, %fd273, %fd280;
	fma.rn.f64 	%fd282, %fd279, %fd279, %fd281;
	add.f64 	%fd283, %fd282, 0d3EB0C6F7A0B5ED8D;
	sqrt.rn.f64 	%fd284, %fd282;
	mul.f64 	%fd285, %fd283, %fd284;
	mul.f64 	%fd286, %fd273, 0d3DD258775E37FA03;
	div.rn.f64 	%fd287, %fd286, %fd285;
	add.f64 	%fd303, %fd264, %fd287;
	st.global.f64 	[%rd52], %fd303;
	mul.f64 	%fd288, %fd276, 0d3DD258775E37FA03;
	div.rn.f64 	%fd289, %fd288, %fd285;
	add.f64 	%fd302, %fd267, %fd289;
	st.global.f64 	[%rd52+8], %fd302;
	mul.f64 	%fd290, %fd279, 0d3DD258775E37FA03;
	div.rn.f64 	%fd291, %fd290, %fd285;
	add.f64 	%fd301, %fd270, %fd291;
	st.global.f64 	[%rd52+16], %fd301;
	add.s32 	%r54, %r54, 4;
	add.s64 	%rd65, %rd65, 96;
	setp.ne.s32 	%p13, %r54, 0;
	@%p13 bra 	$L__BB0_18;
$L__BB0_19:
	ret;

}
	// .globl	_Z12update_stateP8Vector3dS0_S0_di
.visible .entry _Z12update_stateP8Vector3dS0_S0_di(
	.param .u64 .ptr .align 1 _Z12update_stateP8Vector3dS0_S0_di_param_0,
	.param .u64 .ptr .align 1 _Z12update_stateP8Vector3dS0_S0_di_param_1,
	.param .u64 .ptr .align 1 _Z12update_stateP8Vector3dS0_S0_di_param_2,
	.param .f64 _Z12update_stateP8Vector3dS0_S0_di_param_3,
	.param .u32 _Z12update_stateP8Vector3dS0_S0_di_param_4
)
{
	.reg .pred 	%p<2>;
	.reg .b32 	%r<6>;
	.reg .b64 	%rd<11>;
	.reg .b64 	%fd<20>;

	ld.param.u64 	%rd1, [_Z12update_stateP8Vector3dS0_S0_di_param_0];
	ld.param.u64 	%rd2, [_Z12update_stateP8Vector3dS0_S0_di_param_1];
	ld.param.u64 	%rd3, [_Z12update_stateP8Vector3dS0_S0_di_param_2];
	ld.param.f64 	%fd1, [_Z12update_stateP8Vector3dS0_S0_di_param_3];
	ld.param.u32 	%r2, [_Z12update_stateP8Vector3dS0_S0_di_param_4];
	mov.u32 	%r3, %ctaid.x;
	mov.u32 	%r4, %ntid.x;
	mov.u32 	%r5, %tid.x;
	mad.lo.s32 	%r1, %r3, %r4, %r5;
	setp.ge.s32 	%p1, %r1, %r2;
	@%p1 bra 	$L__BB1_2;
	cvta.to.global.u64 	%rd4, %rd2;
	cvta.to.global.u64 	%rd5, %rd1;
	cvta.to.global.u64 	%rd6, %rd3;
	mul.wide.s32 	%rd7, %r1, 24;
	add.s64 	%rd8, %rd4, %rd7;
	ld.global.f64 	%fd2, [%rd8];
	add.s64 	%rd9, %rd5, %rd7;
	ld.global.f64 	%fd3, [%rd9];
	fma.rn.f64 	%fd4, %fd1, %fd2, %fd3;
	st.global.f64 	[%rd9], %fd4;
	ld.global.f64 	%fd5, [%rd8+8];
	ld.global.f64 	%fd6, [%rd9+8];
	fma.rn.f64 	%fd7, %fd1, %fd5, %fd6;
	st.global.f64 	[%rd9+8], %fd7;
	ld.global.f64 	%fd8, [%rd8+16];
	ld.global.f64 	%fd9, [%rd9+16];
	fma.rn.f64 	%fd10, %fd1, %fd8, %fd9;
	st.global.f64 	[%rd9+16], %fd10;
	add.s64 	%rd10, %rd6, %rd7;
	ld.global.f64 	%fd11, [%rd10];
	ld.global.f64 	%fd12, [%rd8];
	fma.rn.f64 	%fd13, %fd1, %fd11, %fd12;
	st.global.f64 	[%rd8], %fd13;
	ld.global.f64 	%fd14, [%rd10+8];
	ld.global.f64 	%fd15, [%rd8+8];
	fma.rn.f64 	%fd16, %fd1, %fd14, %fd15;
	st.global.f64 	[%rd8+8], %fd16;
	ld.global.f64 	%fd17, [%rd10+16];
	ld.global.f64 	%fd18, [%rd8+16];
	fma.rn.f64 	%fd19, %fd1, %fd17, %fd18;
	st.global.f64 	[%rd8+16], %fd19;
$L__BB1_2:
	ret;

}
	// .globl	_Z13output_statesP11OutputEntryP8Vector3dS2_iid
.visible .entry _Z13output_statesP11OutputEntryP8Vector3dS2_iid(
	.param .u64 .ptr .align 1 _Z13output_statesP11OutputEntryP8Vector3dS2_iid_param_0,
	.param .u64 .ptr .align 1 _Z13output_statesP11OutputEntryP8Vector3dS2_iid_param_1,
	.param .u64 .ptr .align 1 _Z13output_statesP11OutputEntryP8Vector3dS2_iid_param_2,
	.param .u32 _Z13output_statesP11OutputEntryP8Vector3dS2_iid_param_3,
	.param .u32 _Z13output_statesP11OutputEntryP8Vector3dS2_iid_param_4,
	.param .f64 _Z13output_statesP11OutputEntryP8Vector3dS2_iid_param_5
)
{
	.reg .pred 	%p<2>;
	.reg .b32 	%r<9>;
	.reg .b64 	%rd<13>;
	.reg .b64 	%fd<8>;

	ld.param.u64 	%rd1, [_Z13output_statesP11OutputEntryP8Vector3dS2_iid_param_0];
	ld.param.u64 	%rd2, [_Z13output_statesP11OutputEntryP8Vector3dS2_iid_param_1];
	ld.param.u64 	%rd3, [_Z13output_statesP11OutputEntryP8Vector3dS2_iid_param_2];
	ld.param.u32 	%r3, [_Z13output_statesP11OutputEntryP8Vector3dS2_iid_param_3];
	ld.param.u32 	%r4, [_Z13output_statesP11OutputEntryP8Vector3dS2_iid_param_4];
	ld.param.f64 	%fd1, [_Z13output_statesP11OutputEntryP8Vector3dS2_iid_param_5];
	mov.u32 	%r5, %ctaid.x;
	mov.u32 	%r6, %ntid.x;
	mov.u32 	%r7, %tid.x;
	mad.lo.s32 	%r1, %r5, %r6, %r7;
	mul.lo.s32 	%r2, %r4, %r3;
	setp.ge.s32 	%p1, %r1, %r3;
	@%p1 bra 	$L__BB2_2;
	cvta.to.global.u64 	%rd4, %rd1;
	cvta.to.global.u64 	%rd5, %rd2;
	cvta.to.global.u64 	%rd6, %rd3;
	add.s32 	%r8, %r2, %r1;
	mul.wide.s32 	%rd7, %r8, 64;
	add.s64 	%rd8, %rd4, %rd7;
	st.global.f64 	[%rd8], %fd1;
	cvt.s64.s32 	%rd9, %r1;
	st.global.u64 	[%rd8+8], %rd9;
	mul.wide.s32 	%rd10, %r1, 24;
	add.s64 	%rd11, %rd5, %rd10;
	ld.global.f64 	%fd2, [%rd11];
	st.global.f64 	[%rd8+16], %fd2;
	ld.global.f64 	%fd3, [%rd11+8];
	st.global.f64 	[%rd8+24], %fd3;
	ld.global.f64 	%fd4, [%rd11+16];
	st.global.f64 	[%rd8+32], %fd4;
	add.s64 	%rd12, %rd6, %rd10;
	ld.global.f64 	%fd5, [%rd12];
	st.global.f64 	[%rd8+40], %fd5;
	ld.global.f64 	%fd6, [%rd12+8];
	st.global.f64 	[%rd8+48], %fd6;
	ld.global.f64 	%fd7, [%rd12+16];
	st.global.f64 	[%rd8+56], %fd7;
$L__BB2_2:
	ret;

}


// ===== COMPILED SASS (sm_100) =====

	.target	sm_100

	.elftype	@"ET_EXEC"


//--------------------- .note.nv.tkinfo           --------------------------
	.section	.note.nv.tkinfo,"",@"SHT_NOTE"
	.sectionflags	@"SHF_NOTE_NV_TKINFO"
	.tkinfo
        /*0018*/ 	.word	0x00000002
        /*0030*/ 	.string	""
        /*0030*/ 	.string	"ptxas"
        /*0030*/ 	.string	"Cuda compilation tools, release 13.0, V13.0.88"
        /*0030*/ 	.string	"Build cuda_13.0.r13.0/compiler.36424714_0"
        /*0030*/ 	.string	"-arch sm_100 -m 64 "



//--------------------- .note.nv.cuinfo           --------------------------
	.section	.note.nv.cuinfo,"",@"SHT_NOTE"
	.sectionflags	@"SHF_NOTE_NV_CUINFO"
        /*0018*/ 	.short	0x0002
        /*001a*/ 	.short	0x0064
        /*001c*/ 	.short	0x0082
	.zero		2


//--------------------- .nv.info                  --------------------------
	.section	.nv.info,"",@"SHT_CUDA_INFO"
	.align	4


	//----- nvinfo : EIATTR_REGCOUNT
	.align		4
        /*0000*/ 	.byte	0x04, 0x2f
        /*0002*/ 	.short	(.L_1 - .L_0)
	.align		4
.L_0:
        /*0004*/ 	.word	index@(_Z19update_accelerationP8Vector3dS0_i)
        /*0008*/ 	.word	0x0000002e


	//----- nvinfo : EIATTR_FRAME_SIZE
	.align		4
.L_1:
        /*000c*/ 	.byte	0x04, 0x11
        /*000e*/ 	.short	(.L_3 - .L_2)
	.align		4
.L_2:
        /*0010*/ 	.word	index@($__internal_1_$__cuda_sm20_dsqrt_rn_f64_mediumpath_v1)
        /*0014*/ 	.word	0x00000000


	//----- nvinfo : EIATTR_FRAME_SIZE
	.align		4
.L_3:
        /*0018*/ 	.byte	0x04, 0x11
        /*001a*/ 	.short	(.L_5 - .L_4)
	.align		4
.L_4:
        /*001c*/ 	.word	index@($__internal_0_$__cuda_sm20_div_rn_f64_full)
        /*0020*/ 	.word	0x00000000


	//----- nvinfo : EIATTR_FRAME_SIZE
	.align		4
.L_5:
        /*0024*/ 	.byte	0x04, 0x11
        /*0026*/ 	.short	(.L_7 - .L_6)
	.align		4
.L_6:
        /*0028*/ 	.word	index@(_Z19update_accelerationP8Vector3dS0_i)
        /*002c*/ 	.word	0x00000000


	//----- nvinfo : EIATTR_REGCOUNT
	.align		4
.L_7:
        /*0030*/ 	.byte	0x04, 0x2f
        /*0032*/ 	.short	(.L_9 - .L_8)
	.align		4
.L_8:
        /*0034*/ 	.word	index@(_Z12update_stateP8Vector3dS0_S0_di)
        /*0038*/ 	.word	0x00000016


	//----- nvinfo : EIATTR_FRAME_SIZE
	.align		4
.L_9:
        /*003c*/ 	.byte	0x04, 0x11
        /*003e*/ 	.short	(.L_11 - .L_10)
	.align		4
.L_10:
        /*0040*/ 	.word	index@(_Z12update_stateP8Vector3dS0_S0_di)
        /*0044*/ 	.word	0x00000000


	//----- nvinfo : EIATTR_REGCOUNT
	.align		4
.L_11:
        /*0048*/ 	.byte	0x04, 0x2f
        /*004a*/ 	.short	(.L_13 - .L_12)
	.align		4
.L_12:
        /*004c*/ 	.word	index@(_Z13output_statesP11OutputEntryP8Vector3dS2_iid)
        /*0050*/ 	.word	0x00000016


	//----- nvinfo : EIATTR_FRAME_SIZE
	.align		4
.L_13:
        /*0054*/ 	.byte	0x04, 0x11
        /*0056*/ 	.short	(.L_15 - .L_14)
	.align		4
.L_14:
        /*0058*/ 	.word	index@(_Z13output_statesP11OutputEntryP8Vector3dS2_iid)
        /*005c*/ 	.word	0x00000000


	//----- nvinfo : EIATTR_MIN_STACK_SIZE
	.align		4
.L_15:
        /*0060*/ 	.byte	0x04, 0x12
        /*0062*/ 	.short	(.L_17 - .L_16)
	.align		4
.L_16:
        /*0064*/ 	.word	index@(_Z13output_statesP11OutputEntryP8Vector3dS2_iid)
        /*0068*/ 	.word	0x00000000


	//----- nvinfo : EIATTR_MIN_STACK_SIZE
	.align		4
.L_17:
        /*006c*/ 	.byte	0x04, 0x12
        /*006e*/ 	.short	(.L_19 - .L_18)
	.align		4
.L_18:
        /*0070*/ 	.word	index@(_Z12update_stateP8Vector3dS0_S0_di)
        /*0074*/ 	.word	0x00000000


	//----- nvinfo : EIATTR_MIN_STACK_SIZE
	.align		4
.L_19:
        /*0078*/ 	.byte	0x04, 0x12
        /*007a*/ 	.short	(.L_21 - .L_20)
	.align		4
.L_20:
        /*007c*/ 	.word	index@(_Z19update_accelerationP8Vector3dS0_i)
        /*0080*/ 	.word	0x00000000
.L_21:


//--------------------- .nv.compat                --------------------------
	.section	.nv.compat,"",@"SHT_CUDA_COMPAT_INFO"
	.align	4
        /*0000*/ 	.byte	0x02, 0x09, 0x00, 0x00, 0x02, 0x02, 0x01, 0x00, 0x02, 0x05, 0x05, 0x00, 0x03, 0x07, 0x01, 0x01
        /*0010*/ 	.byte	0x02, 0x03, 0x00, 0x00, 0x02, 0x06, 0x01, 0x00, 0x04, 0x0b, 0x08, 0x00, 0x01, 0x00, 0x00, 0x00
        /*0020*/ 	.byte	0x00, 0x00, 0x00, 0x00


//--------------------- .nv.info._Z13output_statesP11OutputEntryP8Vector3dS2_iid --------------------------
	.section	.nv.info._Z13output_statesP11OutputEntryP8Vector3dS2_iid,"",@"SHT_CUDA_INFO"
	.sectionflags	@""
	.align	4


	//----- nvinfo : EIATTR_CUDA_API_VERSION
	.align		4
        /*0000*/ 	.byte	0x04, 0x37
        /*0002*/ 	.short	(.L_23 - .L_22)
.L_22:
        /*0004*/ 	.word	0x00000082


	//----- nvinfo : EIATTR_KPARAM_INFO
	.align		4
.L_23:
        /*0008*/ 	.byte	0x04, 0x17
        /*000a*/ 	.short	(.L_25 - .L_24)
.L_24:
        /*000c*/ 	.word	0x00000000
        /*0010*/ 	.short	0x0005
        /*0012*/ 	.short	0x0020
        /*0014*/ 	.byte	0x00, 0xf0, 0x21, 0x00


	//----- nvinfo : EIATTR_KPARAM_INFO
	.align		4
.L_25:
        /*0018*/ 	.byte	0x04, 0x17
        /*001a*/ 	.short	(.L_27 - .L_26)
.L_26:
        /*001c*/ 	.word	0x00000000
        /*0020*/ 	.short	0x0004
        /*0022*/ 	.short	0x001c
        /*0024*/ 	.byte	0x00, 0xf0, 0x11, 0x00


	//----- nvinfo : EIATTR_KPARAM_INFO
	.align		4
.L_27:
        /*0028*/ 	.byte	0x04, 0x17
        /*002a*/ 	.short	(.L_29 - .L_28)
.L_28:
        /*002c*/ 	.word	0x00000000
        /*0030*/ 	.short	0x0003
        /*0032*/ 	.short	0x0018
        /*0034*/ 	.byte	0x00, 0xf0, 0x11, 0x00


	//----- nvinfo : EIATTR_KPARAM_INFO
	.align		4
.L_29:
        /*0038*/ 	.byte	0x04, 0x17
        /*003a*/ 	.short	(.L_31 - .L_30)
.L_30:
        /*003c*/ 	.word	0x00000000
        /*0040*/ 	.short	0x0002
        /*0042*/ 	.short	0x0010
        /*0044*/ 	.byte	0x00, 0xf5, 0x21, 0x00


	//----- nvinfo : EIATTR_KPARAM_INFO
	.align		4
.L_31:
        /*0048*/ 	.byte	0x04, 0x17
        /*004a*/ 	.short	(.L_33 - .L_32)
.L_32:
        /*004c*/ 	.word	0x00000000
        /*0050*/ 	.short	0x0001
        /*0052*/ 	.short	0x0008
        /*0054*/ 	.byte	0x00, 0xf5, 0x21, 0x00


	//----- nvinfo : EIATTR_KPARAM_INFO
	.align		4
.L_33:
        /*0058*/ 	.byte	0x04, 0x17
        /*005a*/ 	.short	(.L_35 - .L_34)
.L_34:
        /*005c*/ 	.word	0x00000000
        /*0060*/ 	.short	0x0000
        /*0062*/ 	.short	0x0000
        /*0064*/ 	.byte	0x00, 0xf5, 0x21, 0x00


	//----- nvinfo : EIATTR_SPARSE_MMA_MASK
	.align		4
.L_35:
        /*0068*/ 	.byte	0x03, 0x50
        /*006a*/ 	.short	0x0000


	//----- nvinfo : EIATTR_MAXREG_COUNT
	.align		4
        /*006c*/ 	.byte	0x03, 0x1b
        /*006e*/ 	.short	0x00ff


	//----- nvinfo : EIATTR_MERCURY_ISA_VERSION
	.align		4
        /*0070*/ 	.byte	0x03, 0x5f
        /*0072*/ 	.short	0x0101


	//----- nvinfo : EIATTR_VRC_CTA_INIT_COUNT
	.align		4
        /*0074*/ 	.byte	0x02, 0x4a
	.zero		1
	.zero		1


	//----- nvinfo : EIATTR_EXIT_INSTR_OFFSETS
	.align		4
        /*0078*/ 	.byte	0x04, 0x1c
        /*007a*/ 	.short	(.L_37 - .L_36)


	//   ....[0]....
.L_36:
        /*007c*/ 	.word	0x00000070


	//   ....[1]....
        /*0080*/ 	.word	0x00000210


	//----- nvinfo : EIATTR_CBANK_PARAM_SIZE
	.align		4
.L_37:
        /*0084*/ 	.byte	0x03, 0x19
        /*0086*/ 	.short	0x0028


	//----- nvinfo : EIATTR_PARAM_CBANK
	.align		4
        /*0088*/ 	.byte	0x04, 0x0a
        /*008a*/ 	.short	(.L_39 - .L_38)
	.align		4
.L_38:
        /*008c*/ 	.word	index@(.nv.constant0._Z13output_statesP11OutputEntryP8Vector3dS2_iid)
        /*0090*/ 	.short	0x0380
        /*0092*/ 	.short	0x0028


	//----- nvinfo : EIATTR_SW_WAR
	.align		4
.L_39:
        /*0094*/ 	.byte	0x04, 0x36
        /*0096*/ 	.short	(.L_41 - .L_40)
.L_40:
        /*0098*/ 	.word	0x00000008
.L_41:


//--------------------- .nv.info._Z12update_stateP8Vector3dS0_S0_di --------------------------
	.section	.nv.info._Z12update_stateP8Vector3dS0_S0_di,"",@"SHT_CUDA_INFO"
	.sectionflags	@""
	.align	4


	//----- nvinfo : EIATTR_CUDA_API_VERSION
	.align		4
        /*0000*/ 	.byte	0x04, 0x37
        /*0002*/ 	.short	(.L_43 - .L_42)
.L_42:
        /*0004*/ 	.word	0x00000082


	//----- nvinfo : EIATTR_KPARAM_INFO
	.align		4
.L_43:
        /*0008*/ 	.byte	0x04, 0x17
        /*000a*/ 	.short	(.L_45 - .L_44)
.L_44:
        /*000c*/ 	.word	0x00000000
        /*0010*/ 	.short	0x0004
        /*0012*/ 	.short	0x0020
        /*0014*/ 	.byte	0x00, 0xf0, 0x11, 0x00


	//----- nvinfo : EIATTR_KPARAM_INFO
	.align		4
.L_45:
        /*0018*/ 	.byte	0x04, 0x17
        /*001a*/ 	.short	(.L_47 - .L_46)
.L_46:
        /*001c*/ 	.word	0x00000000
        /*0020*/ 	.short	0x0003
        /*0022*/ 	.short	0x0018
        /*0024*/ 	.byte	0x00, 0xf0, 0x21, 0x00


	//----- nvinfo : EIATTR_KPARAM_INFO
	.align		4
.L_47:
        /*0028*/ 	.byte	0x04, 0x17
        /*002a*/ 	.short	(.L_49 - .L_48)
.L_48:
        /*002c*/ 	.word	0x00000000
        /*0030*/ 	.short	0x0002
        /*0032*/ 	.short	0x0010
        /*0034*/ 	.byte	0x00, 0xf5, 0x21, 0x00


	//----- nvinfo : EIATTR_KPARAM_INFO
	.align		4
.L_49:
        /*0038*/ 	.byte	0x04, 0x17
        /*003a*/ 	.short	(.L_51 - .L_50)
.L_50:
        /*003c*/ 	.word	0x00000000
        /*0040*/ 	.short	0x0001
        /*0042*/ 	.short	0x0008
        /*0044*/ 	.byte	0x00, 0xf5, 0x21, 0x00


	//----- nvinfo : EIATTR_KPARAM_INFO
	.align		4
.L_51:
        /*0048*/ 	.byte	0x04, 0x17
        /*004a*/ 	.short	(.L_53 - .L_52)
.L_52:
        /*004c*/ 	.word	0x00000000
        /*0050*/ 	.short	0x0000
        /*0052*/ 	.short	0x0000
        /*0054*/ 	.byte	0x00, 0xf5, 0x21, 0x00


	//----- nvinfo : EIATTR_SPARSE_MMA_MASK
	.align		4
.L_53:
        /*0058*/ 	.byte	0x03, 0x50
        /*005a*/ 	.short	0x0000


	//----- nvinfo : EIATTR_MAXREG_COUNT
	.align		4
        /*005c*/ 	.byte	0x03, 0x1b
        /*005e*/ 	.short	0x00ff


	//----- nvinfo : EIATTR_MERCURY_ISA_VERSION
	.align		4
        /*0060*/ 	.byte	0x03, 0x5f
        /*0062*/ 	.short	0x0101


	//----- nvinfo : EIATTR_VRC_CTA_INIT_COUNT
	.align		4
        /*0064*/ 	.byte	0x02, 0x4a
	.zero		1
	.zero		1


	//----- nvinfo : EIATTR_EXIT_INSTR_OFFSETS
	.align		4
        /*0068*/ 	.byte	0x04, 0x1c
        /*006a*/ 	.short	(.L_55 - .L_54)


	//   ....[0]....
.L_54:
        /*006c*/ 	.word	0x00000070


	//   ....[1]....
        /*0070*/ 	.word	0x00000280


	//----- nvinfo : EIATTR_CBANK_PARAM_SIZE
	.align		4
.L_55:
        /*0074*/ 	.byte	0x03, 0x19
        /*0076*/ 	.short	0x0024


	//----- nvinfo : EIATTR_PARAM_CBANK
	.align		4
        /*0078*/ 	.byte	0x04, 0x0a
        /*007a*/ 	.short	(.L_57 - .L_56)
	.align		4
.L_56:
        /*007c*/ 	.word	index@(.nv.constant0._Z12update_stateP8Vector3dS0_S0_di)
        /*0080*/ 	.short	0x0380
        /*0082*/ 	.short	0x0024


	//----- nvinfo : EIATTR_SW_WAR
	.align		4
.L_57:
        /*0084*/ 	.byte	0x04, 0x36
        /*0086*/ 	.short	(.L_59 - .L_58)
.L_58:
        /*0088*/ 	.word	0x00000008
.L_59:


//--------------------- .nv.info._Z19update_accelerationP8Vector3dS0_i --------------------------
	.section	.nv.info._Z19update_accelerationP8Vector3dS0_i,"",@"SHT_CUDA_INFO"
	.sectionflags	@""
	.align	4


	//----- nvinfo : EIATTR_CUDA_API_VERSION
	.align		4
        /*0000*/ 	.byte	0x04, 0x37
        /*0002*/ 	.short	(.L_61 - .L_60)
.L_60:
        /*0004*/ 	.word	0x00000082


	//----- nvinfo : EIATTR_KPARAM_INFO
	.align		4
.L_61:
        /*0008*/ 	.byte	0x04, 0x17
        /*000a*/ 	.short	(.L_63 - .L_62)
.L_62:
        /*000c*/ 	.word	0x00000000
        /*0010*/ 	.short	0x0002
        /*0012*/ 	.short	0x0010
        /*0014*/ 	.byte	0x00, 0xf0, 0x11, 0x00


	//----- nvinfo : EIATTR_KPARAM_INFO
	.align		4
.L_63:
        /*0018*/ 	.byte	0x04, 0x17
        /*001a*/ 	.short	(.L_65 - .L_64)
.L_64:
        /*001c*/ 	.word	0x00000000
        /*0020*/ 	.short	0x0001
        /*0022*/ 	.short	0x0008
        /*0024*/ 	.byte	0x00, 0xf5, 0x21, 0x00


	//----- nvinfo : EIATTR_KPARAM_INFO
	.align		4
.L_65:
        /*0028*/ 	.byte	0x04, 0x17
        /*002a*/ 	.short	(.L_67 - .L_66)
.L_66:
        /*002c*/ 	.word	0x00000000
        /*0030*/ 	.short	0x0000
        /*0032*/ 	.short	0x0000
        /*0034*/ 	.byte	0x00, 0xf5, 0x21, 0x00


	//----- nvinfo : EIATTR_SPARSE_MMA_MASK
	.align		4
.L_67:
        /*0038*/ 	.byte	0x03, 0x50
        /*003a*/ 	.short	0x0000


	//----- nvinfo : EIATTR_MAXREG_COUNT
	.align		4
        /*003c*/ 	.byte	0x03, 0x1b
        /*003e*/ 	.short	0x00ff


	//----- nvinfo : EIATTR_MERCURY_ISA_VERSION
	.align		4
        /*0040*/ 	.byte	0x03, 0x5f
        /*0042*/ 	.short	0x0101


	//----- nvinfo : EIATTR_VRC_CTA_INIT_COUNT
	.align		4
        /*0044*/ 	.byte	0x02, 0x4a
	.zero		1
	.zero		1


	//----- nvinfo : EIATTR_EXIT_INSTR_OFFSETS
	.align		4
        /*0048*/ 	.byte	0x04, 0x1c
        /*004a*/ 	.short	(.L_69 - .L_68)


	//   ....[0]....
.L_68:
        /*004c*/ 	.word	0x00000070


	//   ....[1]....
        /*0050*/ 	.word	0x00003300


	//   ....[2]....
        /*0054*/ 	.word	0x00003c70


	//   ....[3]....
        /*0058*/ 	.word	0x00005cd0


	//----- nvinfo : EIATTR_CRS_STACK_SIZE
	.align		4
.L_69:
        /*005c*/ 	.byte	0x04, 0x1e
        /*005e*/ 	.short	(.L_71 - .L_70)
.L_70:
        /*0060*/ 	.word	0x00000000


	//----- nvinfo : EIATTR_CBANK_PARAM_SIZE
	.align		4
.L_71:
        /*0064*/ 	.byte	0x03, 0x19
        /*0066*/ 	.short	0x0014


	//----- nvinfo : EIATTR_PARAM_CBANK
	.align		4
        /*0068*/ 	.byte	0x04, 0x0a
        /*006a*/ 	.short	(.L_73 - .L_72)
	.align		4
.L_72:
        /*006c*/ 	.word	index@(.nv.constant0._Z19update_accelerationP8Vector3dS0_i)
        /*0070*/ 	.short	0x0380
        /*0072*/ 	.short	0x0014


	//----- nvinfo : EIATTR_SW_WAR
	.align		4
.L_73:
        /*0074*/ 	.byte	0x04, 0x36
        /*0076*/ 	.short	(.L_75 - .L_74)
.L_74:
        /*0078*/ 	.word	0x00000008
.L_75:


//--------------------- .nv.callgraph             --------------------------
	.section	.nv.callgraph,"",@"SHT_CUDA_CALLGRAPH"
	.align	4
	.sectionentsize	8
	.align		4
        /*0000*/ 	.word	0x00000000
	.align		4
        /*0004*/ 	.word	0xffffffff
	.align		4
        /*0008*/ 	.word	0x00000000
	.align		4
        /*000c*/ 	.word	0xfffffffe
	.align		4
        /*0010*/ 	.word	0x00000000
	.align		4
        /*0014*/ 	.word	0xfffffffd
	.align		4
        /*0018*/ 	.word	0x00000000
	.align		4
        /*001c*/ 	.word	0xfffffffc


//--------------------- .text._Z13output_statesP11OutputEntryP8Vector3dS2_iid --------------------------
	.section	.text._Z13output_statesP11OutputEntryP8Vector3dS2_iid,"ax",@progbits
	.align	128
        .global         _Z13output_statesP11OutputEntryP8Vector3dS2_iid
        .type           _Z13output_statesP11OutputEntryP8Vector3dS2_iid,@function
        .size           _Z13output_statesP11OutputEntryP8Vector3dS2_iid,(.L_x_116 - _Z13output_statesP11OutputEntryP8Vector3dS2_iid)
        .other          _Z13output_statesP11OutputEntryP8Vector3dS2_iid,@"STO_CUDA_ENTRY STV_DEFAULT"
_Z13output_statesP11OutputEntryP8Vector3dS2_iid:
.text._Z13output_statesP11OutputEntryP8Vector3dS2_iid:
[----:B------:R-:W-:Y:S01]  /*0000*/  LDC R1, c[0x0][0x37c] ;  /* 0x0000df00ff017b82 */ /* 0x000fe20000000800 */
[----:B------:R-:W0:Y:S07]  /*0010*/  S2R R5, SR_TID.X ;  /* 0x0000000000057919 */ /* 0x000e2e0000002100 */
[----:B------:R-:W0:Y:S01]  /*0020*/  S2UR UR4, SR_CTAID.X ;  /* 0x00000000000479c3 */ /* 0x000e220000002500 */
[----:B------:R-:W1:Y:S07]  /*0030*/  LDCU UR6, c[0x0][0x398] ;  /* 0x00007300ff0677ac */ /* 0x000e6e0008000800 */
[----:B------:R-:W0:Y:S02]  /*0040*/  LDC R4, c[0x0][0x360] ;  /* 0x0000d800ff047b82 */ /* 0x000e240000000800 */
[----:B0-----:R-:W-:-:S05]  /*0050*/  IMAD R4, R4, UR4, R5 ;  /* 0x0000000404047c24 */ /* 0x001fca000f8e0205 */
[----:B-1----:R-:W-:-:S13]  /*0060*/  ISETP.GE.AND P0, PT, R4, UR6, PT ;  /* 0x0000000604007c0c */ /* 0x002fda000bf06270 */
[----:B------:R-:W-:Y:S05]  /*0070*/  @P0 EXIT ;  /* 0x000000000000094d */ /* 0x000fea0003800000 */
[----:B------:R-:W0:Y:S01]  /*0080*/  LDC R9, c[0x0][0x39c] ;  /* 0x0000e700ff097b82 */ /* 0x000e220000000800 */
[----:B------:R-:W1:Y:S01]  /*0090*/  LDCU.64 UR4, c[0x0][0x358] ;  /* 0x00006b00ff0477ac */ /* 0x000e620008000a00 */
[----:B------:R-:W-:-:S06]  /*00a0*/  SHF.R.S32.HI R5, RZ, 0x1f, R4 ;  /* 0x0000001fff057819 */ /* 0x000fcc0000011404 */
[----:B------:R-:W2:Y:S08]  /*00b0*/  LDC.64 R2, c[0x0][0x380] ;  /* 0x0000e000ff027b82 */ /* 0x000eb00000000a00 */
[----:B------:R-:W3:Y:S08]  /*00c0*/  LDC.64 R6, c[0x0][0x388] ;  /* 0x0000e200ff067b82 */ /* 0x000ef00000000a00 */
[----:B------:R-:W4:Y:S01]  /*00d0*/  LDC.64 R18, c[0x0][0x3a0] ;  /* 0x0000e800ff127b82 */ /* 0x000f220000000a00 */
[----:B0-----:R-:W-:-:S04]  /*00e0*/  IMAD R9, R9, UR6, R4 ;  /* 0x0000000609097c24 */ /* 0x001fc8000f8e0204 */
[----:B--2---:R-:W-:-:S03]  /*00f0*/  IMAD.WIDE R2, R9, 0x40, R2 ;  /* 0x0000004009027825 */ /* 0x004fc600078e0202 */
[----:B------:R-:W0:Y:S02]  /*0100*/  LDC.64 R14, c[0x0][0x390] ;  /* 0x0000e400ff0e7b82 */ /* 0x000e240000000a00 */
[----:B-1----:R1:W-:Y:S01]  /*0110*/  STG.E.64 desc[UR4][R2.64+0x8], R4 ;  /* 0x0000080402007986 */ /* 0x0023e2000c101b04 */
[----:B---3--:R-:W-:-:S03]  /*0120*/  IMAD.WIDE R6, R4, 0x18, R6 ;  /* 0x0000001804067825 */ /* 0x008fc600078e0206 */
[----:B----4-:R-:W-:Y:S04]  /*0130*/  STG.E.64 desc[UR4][R2.64], R18 ;  /* 0x0000001202007986 */ /* 0x010fe8000c101b04 */
[----:B------:R-:W2:Y:S04]  /*0140*/  LDG.E.64 R8, desc[UR4][R6.64] ;  /* 0x0000000406087981 */ /* 0x000ea8000c1e1b00 */
[----:B--2---:R2:W-:Y:S04]  /*0150*/  STG.E.64 desc[UR4][R2.64+0x10], R8 ;  /* 0x0000100802007986 */ /* 0x0045e8000c101b04 */
[----:B------:R-:W3:Y:S01]  /*0160*/  LDG.E.64 R10, desc[UR4][R6.64+0x8] ;  /* 0x00000804060a7981 */ /* 0x000ee2000c1e1b00 */
[----:B0-----:R-:W-:-:S03]  /*0170*/  IMAD.WIDE R14, R4, 0x18, R14 ;  /* 0x00000018040e7825 */ /* 0x001fc600078e020e */
[----:B---3--:R-:W-:Y:S04]  /*0180*/  STG.E.64 desc[UR4][R2.64+0x18], R10 ;  /* 0x0000180a02007986 */ /* 0x008fe8000c101b04 */
[----:B------:R-:W3:Y:S04]  /*0190*/  LDG.E.64 R12, desc[UR4][R6.64+0x10] ;  /* 0x00001004060c7981 */ /* 0x000ee8000c1e1b00 */
[----:B---3--:R-:W-:Y:S04]  /*01a0*/  STG.E.64 desc[UR4][R2.64+0x20], R12 ;  /* 0x0000200c02007986 */ /* 0x008fe8000c101b04 */
[----:B------:R-:W3:Y:S04]  /*01b0*/  LDG.E.64 R16, desc[UR4][R14.64] ;  /* 0x000000040e107981 */ /* 0x000ee8000c1e1b00 */
[----:B---3--:R-:W-:Y:S04]  /*01c0*/  STG.E.64 desc[UR4][R2.64+0x28], R16 ;  /* 0x0000281002007986 */ /* 0x008fe8000c101b04 */
[----:B-1----:R-:W3:Y:S04]  /*01d0*/  LDG.E.64 R4, desc[UR4][R14.64+0x8] ;  /* 0x000008040e047981 */ /* 0x002ee8000c1e1b00 */
[----:B---3--:R-:W-:Y:S04]  /*01e0*/  STG.E.64 desc[UR4][R2.64+0x30], R4 ;  /* 0x0000300402007986 */ /* 0x008fe8000c101b04 */
[----:B--2---:R-:W2:Y:S04]  /*01f0*/  LDG.E.64 R8, desc[UR4][R14.64+0x10] ;  /* 0x000010040e087981 */ /* 0x004ea8000c1e1b00 */
[----:B--2---:R-:W-:Y:S01]  /*0200*/  STG.E.64 desc[UR4][R2.64+0x38], R8 ;  /* 0x0000380802007986 */ /* 0x004fe2000c101b04 */
[----:B------:R-:W-:Y:S05]  /*0210*/  EXIT ;  /* 0x000000000000794d */ /* 0x000fea0003800000 */
.L_x_0:
[----:B------:R-:W-:-:S00]  /*0220*/  BRA `(.L_x_0) ;  /* 0xfffffffc00fc7947 */ /* 0x000fc0000383ffff */
[----:B------:R-:W-:-:S00]  /*0230*/  NOP ;  /* 0x0000000000007918 */ /* 0x000fc00000000000 */
        /* <DEDUP_REMOVED lines=12> */
.L_x_116:


//--------------------- .text._Z12update_stateP8Vector3dS0_S0_di --------------------------
	.section	.text._Z12update_stateP8Vector3dS0_S0_di,"ax",@progbits
	.align	128
        .global         _Z12update_stateP8Vector3dS0_S0_di
        .type           _Z12update_stateP8Vector3dS0_S0_di,@function
        .size           _Z12update_stateP8Vector3dS0_S0_di,(.L_x_117 - _Z12update_stateP8Vector3dS0_S0_di)
        .other          _Z12update_stateP8Vector3dS0_S0_di,@"STO_CUDA_ENTRY STV_DEFAULT"
_Z12update_stateP8Vector3dS0_S0_di:
.text._Z12update_stateP8Vector3dS0_S0_di:
        /* <DEDUP_REMOVED lines=8> */
[----:B------:R-:W0:Y:S01]  /*0080*/  LDC.64 R2, c[0x0][0x388] ;  /* 0x0000e200ff027b82 */ /* 0x000e220000000a00 */
[----:B------:R-:W1:Y:S07]  /*0090*/  LDCU.64 UR4, c[0x0][0x358] ;  /* 0x00006b00ff0477ac */ /* 0x000e6e0008000a00 */
[----:B------:R-:W2:Y:S08]  /*00a0*/  LDC.64 R6, c[0x0][0x380] ;  /* 0x0000e000ff067b82 */ /* 0x000eb00000000a00 */
[----:B------:R-:W3:Y:S01]  /*00b0*/  LDC.64 R4, c[0x0][0x398] ;  /* 0x0000e600ff047b82 */ /* 0x000ee20000000a00 */
[----:B0-----:R-:W-:-:S07]  /*00c0*/  IMAD.WIDE R2, R0, 0x18, R2 ;  /* 0x0000001800027825 */ /* 0x001fce00078e0202 */
[----:B------:R-:W0:Y:S01]  /*00d0*/  LDC.64 R16, c[0x0][0x390] ;  /* 0x0000e400ff107b82 */ /* 0x000e220000000a00 */
[----:B-1----:R-:W3:Y:S01]  /*00e0*/  LDG.E.64 R8, desc[UR4][R2.64] ;  /* 0x0000000402087981 */ /* 0x002ee2000c1e1b00 */
[----:B--2---:R-:W-:-:S05]  /*00f0*/  IMAD.WIDE R6, R0, 0x18, R6 ;  /* 0x0000001800067825 */ /* 0x004fca00078e0206 */
[----:B------:R-:W3:Y:S04]  /*0100*/  LDG.E.64 R10, desc[UR4][R6.64] ;  /* 0x00000004060a7981 */ /* 0x000ee8000c1e1b00 */
[----:B------:R-:W2:Y:S04]  /*0110*/  LDG.E.64 R12, desc[UR4][R6.64+0x8] ;  /* 0x00000804060c7981 */ /* 0x000ea8000c1e1b00 */
[----:B------:R-:W4:Y:S01]  /*0120*/  LDG.E.64 R14, desc[UR4][R6.64+0x10] ;  /* 0x00001004060e7981 */ /* 0x000f22000c1e1b00 */
[----:B---3--:R-:W-:-:S07]  /*0130*/  DFMA R8, R8, R4, R10 ;  /* 0x000000040808722b */ /* 0x008fce000000000a */
[----:B------:R1:W-:Y:S04]  /*0140*/  STG.E.64 desc[UR4][R6.64], R8 ;  /* 0x0000000806007986 */ /* 0x0003e8000c101b04 */
[----:B------:R-:W2:Y:S02]  /*0150*/  LDG.E.64 R10, desc[UR4][R2.64+0x8] ;  /* 0x00000804020a7981 */ /* 0x000ea4000c1e1b00 */
[----:B--2---:R-:W-:-:S07]  /*0160*/  DFMA R10, R10, R4, R12 ;  /* 0x000000040a0a722b */ /* 0x004fce000000000c */
[----:B------:R2:W-:Y:S04]  /*0170*/  STG.E.64 desc[UR4][R6.64+0x8], R10 ;  /* 0x0000080a06007986 */ /* 0x0005e8000c101b04 */
[----:B------:R-:W4:Y:S02]  /*0180*/  LDG.E.64 R12, desc[UR4][R2.64+0x10] ;  /* 0x00001004020c7981 */ /* 0x000f24000c1e1b00 */
[----:B----4-:R-:W-:Y:S01]  /*0190*/  DFMA R12, R12, R4, R14 ;  /* 0x000000040c0c722b */ /* 0x010fe2000000000e */
[----:B0-----:R-:W-:-:S06]  /*01a0*/  IMAD.WIDE R14, R0, 0x18, R16 ;  /* 0x00000018000e7825 */ /* 0x001fcc00078e0210 */
[----:B------:R-:W-:Y:S04]  /*01b0*/  STG.E.64 desc[UR4][R6.64+0x10], R12 ;  /* 0x0000100c06007986 */ /* 0x000fe8000c101b04 */
[----:B------:R-:W3:Y:S04]  /*01c0*/  LDG.E.64 R16, desc[UR4][R2.64] ;  /* 0x0000000402107981 */ /* 0x000ee8000c1e1b00 */
[----:B-1----:R-:W3:Y:S04]  /*01d0*/  LDG.E.64 R8, desc[UR4][R14.64] ;  /* 0x000000040e087981 */ /* 0x002ee8000c1e1b00 */
[----:B------:R-:W4:Y:S01]  /*01e0*/  LDG.E.64 R18, desc[UR4][R2.64+0x10] ;  /* 0x0000100402127981 */ /* 0x000f22000c1e1b00 */
[----:B---3--:R-:W-:-:S03]  /*01f0*/  DFMA R8, R8, R4, R16 ;  /* 0x000000040808722b */ /* 0x008fc60000000010 */
[----:B------:R-:W3:Y:S04]  /*0200*/  LDG.E.64 R16, desc[UR4][R2.64+0x8] ;  /* 0x0000080402107981 */ /* 0x000ee8000c1e1b00 */
[----:B------:R-:W-:Y:S04]  /*0210*/  STG.E.64 desc[UR4][R2.64], R8 ;  /* 0x0000000802007986 */ /* 0x000fe8000c101b04 */
[----:B--2---:R-:W3:Y:S02]  /*0220*/  LDG.E.64 R10, desc[UR4][R14.64+0x8] ;  /* 0x000008040e0a7981 */ /* 0x004ee4000c1e1b00 */
[----:B---3--:R-:W-:-:S07]  /*0230*/  DFMA R10, R10, R4, R16 ;  /* 0x000000040a0a722b */ /* 0x008fce0000000010 */
[----:B------:R-:W-:Y:S04]  /*0240*/  STG.E.64 desc[UR4][R2.64+0x8], R10 ;  /* 0x0000080a02007986 */ /* 0x000fe8000c101b04 */
[----:B------:R-:W4:Y:S02]  /*0250*/  LDG.E.64 R16, desc[UR4][R14.64+0x10] ;  /* 0x000010040e107981 */ /* 0x000f24000c1e1b00 */
[----:B----4-:R-:W-:-:S07]  /*0260*/  DFMA R16, R16, R4, R18 ;  /* 0x000000041010722b */ /* 0x010fce0000000012 */
[----:B------:R-:W-:Y:S01]  /*0270*/  STG.E.64 desc[UR4][R2.64+0x10], R16 ;  /* 0x0000101002007986 */ /* 0x000fe2000c101b04 */
[----:B------:R-:W-:Y:S05]  /*0280*/  EXIT ;  /* 0x000000000000794d */ /* 0x000fea0003800000 */
.L_x_1:
        /* <DEDUP_REMOVED lines=15> */
.L_x_117:


//--------------------- .text._Z19update_accelerationP8Vector3dS0_i --------------------------
	.section	.text._Z19update_accelerationP8Vector3dS0_i,"ax",@progbits
	.align	128
        .global         _Z19update_accelerationP8Vector3dS0_i
        .type           _Z19update_accelerationP8Vector3dS0_i,@function
        .size           _Z19update_accelerationP8Vector3dS0_i,(.L_x_115 - _Z19update_accelerationP8Vector3dS0_i)
        .other          _Z19update_accelerationP8Vector3dS0_i,@"STO_CUDA_ENTRY STV_DEFAULT"
_Z19update_accelerationP8Vector3dS0_i:
.text._Z19update_accelerationP8Vector3dS0_i:
        /* <DEDUP_REMOVED lines=8> */
[----:B------:R-:W-:Y:S01]  /*0080*/  ISETP.GE.AND P0, PT, R4, 0x1, PT ;  /* 0x000000010400780c */ /* 0x000fe20003f06270 */
[----:B------:R-:W0:Y:S01]  /*0090*/  LDCU.64 UR6, c[0x0][0x358] ;  /* 0x00006b00ff0677ac */ /* 0x000e220008000a00 */
[----:B------:R-:W-:Y:S01]  /*00a0*/  BSSY.RECONVERGENT B1, `(.L_x_2) ;  /* 0x0000291000017945 */ /* 0x000fe20003800200 */
[----:B------:R-:W-:-:S10]  /*00b0*/  IMAD.MOV.U32 R3, RZ, RZ, RZ ;  /* 0x000000ffff037224 */ /* 0x000fd400078e00ff */
[----:B------:R-:W-:Y:S05]  /*00c0*/  @!P0 BRA `(.L_x_3) ;  /* 0x0000002800388947 */ /* 0x000fea0003800000 */
[----:B------:R-:W1:Y:S01]  /*00d0*/  LDC.64 R26, c[0x0][0x380] ;  /* 0x0000e000ff1a7b82 */ /* 0x000e620000000a00 */
[----:B------:R-:W-:Y:S01]  /*00e0*/  VIMNMX R0, PT, PT, R4, UR9, PT ;  /* 0x0000000904007c48 */ /* 0x000fe2000bfe0100 */
[----:B------:R-:W-:Y:S01]  /*00f0*/  BSSY.RECONVERGENT B0, `(.L_x_4) ;  /* 0x00001fe000007945 */ /* 0x000fe20003800200 */
[----:B------:R-:W-:Y:S02]  /*0100*/  IMAD.MOV.U32 R3, RZ, RZ, RZ ;  /* 0x000000ffff037224 */ /* 0x000fe400078e00ff */
[C---:B------:R-:W-:Y:S02]  /*0110*/  ISETP.GE.AND P0, PT, R0.reuse, 0x4, PT ;  /* 0x000000040000780c */ /* 0x040fe40003f06270 */
[----:B------:R-:W-:-:S04]  /*0120*/  VIMNMX R0, PT, PT, R0, 0x1, !PT ;  /* 0x0000000100007848 */ /* 0x000fc80007fe0100 */
[----:B------:R-:W-:Y:S01]  /*0130*/  LOP3.LUT R2, R0, 0x3, RZ, 0xc0, !PT ;  /* 0x0000000300027812 */ /* 0x000fe200078ec0ff */
[----:B-1----:R-:W-:-:S06]  /*0140*/  IMAD.WIDE.U32 R26, R4, 0x18, R26 ;  /* 0x00000018041a7825 */ /* 0x002fcc00078e001a */
[----:B------:R-:W-:Y:S05]  /*0150*/  @!P0 BRA `(.L_x_5) ;  /* 0x0000001c00dc8947 */ /* 0x000fea0003800000 */
[----:B0-----:R0:W5:Y:S01]  /*0160*/  LDG.E.64 R28, desc[UR6][R26.64] ;  /* 0x000000061a1c7981 */ /* 0x001162000c1e1b00 */
[----:B------:R-:W1:Y:S03]  /*0170*/  LDCU.64 UR4, c[0x0][0x388] ;  /* 0x00007100ff0477ac */ /* 0x000e660008000a00 */
[----:B------:R0:W5:Y:S04]  /*0180*/  LDG.E.64 R20, desc[UR6][R26.64+0x8] ;  /* 0x000008061a147981 */ /* 0x000168000c1e1b00 */
[----:B------:R0:W5:Y:S01]  /*0190*/  LDG.E.64 R18, desc[UR6][R26.64+0x10] ;  /* 0x000010061a127981 */ /* 0x000162000c1e1b00 */
[----:B------:R-:W-:-:S05]  /*01a0*/  LOP3.LUT R3, R0, 0x7ffffffc, RZ, 0xc0, !PT ;  /* 0x7ffffffc00037812 */ /* 0x000fca00078ec0ff */
[----:B------:R-:W-:Y:S01]  /*01b0*/  IMAD.MOV R0, RZ, RZ, -R3 ;  /* 0x000000ffff007224 */ /* 0x000fe200078e0a03 */
[----:B-1----:R-:W-:-:S04]  /*01c0*/  UIADD3 UR4, UP0, UPT, UR4, 0x30, URZ ;  /* 0x0000003004047890 */ /* 0x002fc8000ff1e0ff */
[----:B------:R-:W-:Y:S02]  /*01d0*/  UIADD3.X UR5, UPT, UPT, URZ, UR5, URZ, UP0, !UPT ;  /* 0x00000005ff057290 */ /* 0x000fe400087fe4ff */
[----:B------:R-:W-:-:S04]  /*01e0*/  MOV R22, UR4 ;  /* 0x0000000400167c02 */ /* 0x000fc80008000f00 */
[----:B0-----:R-:W-:-:S07]  /*01f0*/  IMAD.U32 R23, RZ, RZ, UR5 ;  /* 0x00000005ff177e24 */ /* 0x001fce000f8e00ff */
.L_x_38:
[----:B------:R-:W0:Y:S01]  /*0200*/  LDC.64 R24, c[0x0][0x388] ;  /* 0x0000e200ff187b82 */ /* 0x000e220000000a00 */
[----:B------:R-:W2:Y:S04]  /*0210*/  LDG.E.64 R30, desc[UR6][R22.64+-0x28] ;  /* 0xffffd806161e7981 */ /* 0x000ea8000c1e1b00 */
[----:B------:R-:W3:Y:S04]  /*0220*/  LDG.E.64 R34, desc[UR6][R22.64+-0x30] ;  /* 0xffffd00616227981 */ /* 0x000ee8000c1e1b00 */
[----:B------:R-:W4:Y:S01]  /*0230*/  LDG.E.64 R16, desc[UR6][R22.64+-0x20] ;  /* 0xffffe00616107981 */ /* 0x000f22000c1e1b00 */
[----:B0-----:R-:W-:-:S05]  /*0240*/  IMAD.WIDE.U32 R24, R4, 0x18, R24 ;  /* 0x0000001804187825 */ /* 0x001fca00078e0018 */
[----:B------:R-:W2:Y:S04]  /*0250*/  LDG.E.64 R8, desc[UR6][R24.64+0x8] ;  /* 0x0000080618087981 */ /* 0x000ea8000c1e1b00 */
[----:B------:R-:W3:Y:S04]  /*0260*/  LDG.E.64 R6, desc[UR6][R24.64] ;  /* 0x0000000618067981 */ /* 0x000ee8000c1e1b00 */
[----:B------:R-:W4:Y:S01]  /*0270*/  LDG.E.64 R10, desc[UR6][R24.64+0x10] ;  /* 0x00001006180a7981 */ /* 0x000f22000c1e1b00 */
[----:B------:R-:W-:Y:S01]  /*0280*/  VIADD R0, R0, 0x4 ;  /* 0x0000000400007836 */ /* 0x000fe20000000000 */
[----:B------:R-:W-:Y:S01]  /*0290*/  UMOV UR4, 0xa0b5ed8d ;  /* 0xa0b5ed8d00047882 */ /* 0x000fe20000000000 */
[----:B------:R-:W-:Y:S01]  /*02a0*/  UMOV UR5, 0x3eb0c6f7 ;  /* 0x3eb0c6f700057882 */ /* 0x000fe20000000000 */
[----:B------:R-:W-:Y:S02]  /*02b0*/  BSSY.RECONVERGENT B3, `(.L_x_6) ;  /* 0x000001f000037945 */ /* 0x000fe40003800200 */
[----:B------:R-:W-:Y:S01]  /*02c0*/  ISETP.NE.AND P4, PT, R0, RZ, PT ;  /* 0x000000ff0000720c */ /* 0x000fe20003f85270 */
[----:B--2---:R-:W-:-:S02]  /*02d0*/  DADD R30, R30, -R8 ;  /* 0x000000001e1e7229 */ /* 0x004fc40000000808 */
[----:B---3--:R-:W-:-:S06]  /*02e0*/  DADD R34, R34, -R6 ;  /* 0x0000000022227229 */ /* 0x008fcc0000000806 */
[----:B------:R-:W-:Y:S02]  /*02f0*/  DMUL R6, R30, R30 ;  /* 0x0000001e1e067228 */ /* 0x000fe40000000000 */
[----:B----4-:R-:W-:-:S06]  /*0300*/  DADD R16, R16, -R10 ;  /* 0x0000000010107229 */ /* 0x010fcc000000080a */
[----:B------:R-:W-:-:S08]  /*0310*/  DFMA R6, R34, R34, R6 ;  /* 0x000000222206722b */ /* 0x000fd00000000006 */
[----:B------:R-:W-:-:S06]  /*0320*/  DFMA R12, R16, R16, R6 ;  /* 0x00000010100c722b */ /* 0x000fcc0000000006 */
[----:B------:R-:W0:Y:S04]  /*0330*/  MUFU.RSQ64H R33, R13 ;  /* 0x0000000d00217308 */ /* 0x000e280000001c00 */
[----:B------:R-:W-:Y:S01]  /*0340*/  VIADD R32, R13, 0xfcb00000 ;  /* 0xfcb000000d207836 */ /* 0x000fe20000000000 */
[----:B------:R-:W-:Y:S01]  /*0350*/  MOV R9, 0x3fd80000 ;  /* 0x3fd8000000097802 */ /* 0x000fe20000000f00 */
[----:B------:R-:W-:-:S04]  /*0360*/  IMAD.MOV.U32 R8, RZ, RZ, 0x0 ;  /* 0x00000000ff087424 */ /* 0x000fc800078e00ff */
[----:B0-----:R-:W-:-:S08]  /*0370*/  DMUL R6, R32, R32 ;  /* 0x0000002020067228 */ /* 0x001fd00000000000 */
[----:B------:R-:W-:-:S08]  /*0380*/  DFMA R6, R12, -R6, 1 ;  /* 0x3ff000000c06742b */ /* 0x000fd00000000806 */
[----:B------:R-:W-:Y:S02]  /*0390*/  DFMA R8, R6, R8, 0.5 ;  /* 0x3fe000000608742b */ /* 0x000fe40000000008 */
[----:B------:R-:W-:-:S08]  /*03a0*/  DMUL R6, R32, R6 ;  /* 0x0000000620067228 */ /* 0x000fd00000000000 */
[----:B------:R-:W-:Y:S01]  /*03b0*/  DFMA R36, R8, R6, R32 ;  /* 0x000000060824722b */ /* 0x000fe20000000020 */
[----:B------:R-:W-:-:S07]  /*03c0*/  ISETP.GE.U32.AND P0, PT, R32, 0x7ca00000, PT ;  /* 0x7ca000002000780c */ /* 0x000fce0003f06070 */
[----:B------:R-:W-:Y:S02]  /*03d0*/  DMUL R8, R12, R36 ;  /* 0x000000240c087228 */ /* 0x000fe40000000000 */
[----:B------:R-:W-:Y:S02]  /*03e0*/  VIADD R7, R37, 0xfff00000 ;  /* 0xfff0000025077836 */ /* 0x000fe40000000000 */
[----:B------:R-:W-:-:S04]  /*03f0*/  IMAD.MOV.U32 R6, RZ, RZ, R36 ;  /* 0x000000ffff067224 */ /* 0x000fc800078e0024 */
[----:B------:R-:W-:Y:S02]  /*0400*/  DFMA R10, R8, -R8, R12 ;  /* 0x80000008080a722b */ /* 0x000fe4000000000c */
[----:B------:R-:W-:-:S06]  /*0410*/  DADD R42, R12, UR4 ;  /* 0x000000040c2a7e29 */ /* 0x000fcc0008000000 */
[----:B------:R-:W-:Y:S01]  /*0420*/  DFMA R14, R10, R6, R8 ;  /* 0x000000060a0e722b */ /* 0x000fe20000000008 */
[----:B-1----:R-:W-:Y:S10]  /*0430*/  @!P0 BRA `(.L_x_7) ;  /* 0x0000000000188947 */ /* 0x002ff40003800000 */
[----:B------:R-:W-:Y:S01]  /*0440*/  IMAD.MOV.U32 R6, RZ, RZ, R32 ;  /* 0x000000ffff067224 */ /* 0x000fe200078e0020 */
[----:B------:R-:W-:Y:S02]  /*0450*/  MOV R14, R36 ;  /* 0x00000024000e7202 */ /* 0x000fe40000000f00 */
[----:B------:R-:W-:-:S07]  /*0460*/  MOV R32, 0x480 ;  /* 0x0000048000207802 */ /* 0x000fce0000000f00 */
[----:B-----5:R-:W-:Y:S05]  /*0470*/  CALL.REL.NOINC `($__internal_1_$__cuda_sm20_dsqrt_rn_f64_mediumpath_v1) ;  /* 0x0000005c00b07944 */ /* 0x020fea0003c00000 */
[----:B------:R-:W-:Y:S02]  /*0480*/  IMAD.MOV.U32 R14, RZ, RZ, R6 ;  /* 0x000000ffff0e7224 */ /* 0x000fe400078e0006 */
[----:B------:R-:W-:-:S07]  /*0490*/  IMAD.MOV.U32 R15, RZ, RZ, R7 ;  /* 0x000000ffff0f7224 */ /* 0x000fce00078e0007 */
.L_x_7:
[----:B------:R-:W-:Y:S05]  /*04a0*/  BSYNC.RECONVERGENT B3 ;  /* 0x0000000000037941 */ /* 0x000fea0003800200 */
.L_x_6:
[----:B------:R-:W-:Y:S01]  /*04b0*/  DMUL R42, R42, R14 ;  /* 0x0000000e2a2a7228 */ /* 0x000fe20000000000 */
[----:B------:R-:W-:Y:S01]  /*04c0*/  MOV R6, 0x1 ;  /* 0x0000000100067802 */ /* 0x000fe20000000f00 */
[----:B------:R-:W-:Y:S01]  /*04d0*/  UMOV UR4, 0x5e37fa03 ;  /* 0x5e37fa0300047882 */ /* 0x000fe20000000000 */
[----:B------:R-:W-:Y:S01]  /*04e0*/  UMOV UR5, 0x3dd25877 ;  /* 0x3dd2587700057882 */ /* 0x000fe20000000000 */
[----:B------:R-:W-:Y:S02]  /*04f0*/  BSSY.RECONVERGENT B3, `(.L_x_8) ;  /* 0x0000015000037945 */ /* 0x000fe40003800200 */
[----:B------:R-:W0:Y:S02]  /*0500*/  MUFU.RCP64H R7, R43 ;  /* 0x0000002b00077308 */ /* 0x000e240000001800 */
[----:B0-----:R-:W-:-:S08]  /*0510*/  DFMA R8, -R42, R6, 1 ;  /* 0x3ff000002a08742b */ /* 0x001fd00000000106 */
[----:B------:R-:W-:-:S08]  /*0520*/  DFMA R8, R8, R8, R8 ;  /* 0x000000080808722b */ /* 0x000fd00000000008 */
[----:B------:R-:W-:Y:S02]  /*0530*/  DFMA R8, R6, R8, R6 ;  /* 0x000000080608722b */ /* 0x000fe40000000006 */
[----:B------:R-:W-:-:S06]  /*0540*/  DMUL R6, R34, UR4 ;  /* 0x0000000422067c28 */ /* 0x000fcc0008000000 */
[----:B------:R-:W-:-:S04]  /*0550*/  DFMA R10, -R42, R8, 1 ;  /* 0x3ff000002a0a742b */ /* 0x000fc80000000108 */
[----:B------:R-:W-:-:S04]  /*0560*/  FSETP.GEU.AND P1, PT, |R7|, 6.5827683646048100446e-37, PT ;  /* 0x036000000700780b */ /* 0x000fc80003f2e200 */
[----:B------:R-:W-:-:S08]  /*0570*/  DFMA R8, R8, R10, R8 ;  /* 0x0000000a0808722b */ /* 0x000fd00000000008 */
[----:B------:R-:W-:-:S08]  /*0580*/  DMUL R10, R6, R8 ;  /* 0x00000008060a7228 */ /* 0x000fd00000000000 */
[----:B------:R-:W-:-:S08]  /*0590*/  DFMA R12, -R42, R10, R6 ;  /* 0x0000000a2a0c722b */ /* 0x000fd00000000106 */
[----:B------:R-:W-:-:S10]  /*05a0*/  DFMA R8, R8, R12, R10 ;  /* 0x0000000c0808722b */ /* 0x000fd4000000000a */
[----:B------:R-:W-:-:S05]  /*05b0*/  FFMA R10, RZ, R43, R9 ;  /* 0x0000002bff0a7223 */ /* 0x000fca0000000009 */
[----:B------:R-:W-:-:S13]  /*05c0*/  FSETP.GT.AND P0, PT, |R10|, 1.469367938527859385e-39, PT ;  /* 0x001000000a00780b */ /* 0x000fda0003f04200 */
[----:B------:R-:W-:Y:S05]  /*05d0*/  @P0 BRA P1, `(.L_x_9) ;  /* 0x0000000000180947 */ /* 0x000fea0000800000 */
[----:B------:R-:W-:Y:S01]  /*05e0*/  IMAD.MOV.U32 R8, RZ, RZ, R6 ;  /* 0x000000ffff087224 */ /* 0x000fe200078e0006 */
[----:B------:R-:W-:Y:S01]  /*05f0*/  MOV R6, 0x630 ;  /* 0x0000063000067802 */ /* 0x000fe20000000f00 */
[----:B------:R-:W-:Y:S02]  /*0600*/  IMAD.MOV.U32 R10, RZ, RZ, R42 ;  /* 0x000000ffff0a7224 */ /* 0x000fe400078e002a */
[----:B------:R-:W-:-:S07]  /*0610*/  IMAD.MOV.U32 R9, RZ, RZ, R43 ;  /* 0x000000ffff097224 */ /* 0x000fce00078e002b */
[----:B-----5:R-:W-:Y:S05]  /*0620*/  CALL.REL.NOINC `($__internal_0_$__cuda_sm20_div_rn_f64_full) ;  /* 0x0000005400ac7944 */ /* 0x020fea0003c00000 */
[----:B------:R-:W-:-:S07]  /*0630*/  MOV R9, R7 ;  /* 0x0000000700097202 */ /* 0x000fce0000000f00 */
.L_x_9:
[----:B------:R-:W-:Y:S05]  /*0640*/  BSYNC.RECONVERGENT B3 ;  /* 0x0000000000037941 */ /* 0x000fea0003800200 */
.L_x_8:
[----:B------:R-:W0:Y:S01]  /*0650*/  MUFU.RCP64H R7, R43 ;  /* 0x0000002b00077308 */ /* 0x000e220000001800 */
[----:B------:R-:W-:Y:S01]  /*0660*/  IMAD.MOV.U32 R6, RZ, RZ, 0x1 ;  /* 0x00000001ff067424 */ /* 0x000fe200078e00ff */
[----:B------:R-:W-:Y:S01]  /*0670*/  UMOV UR4, 0x5e37fa03 ;  /* 0x5e37fa0300047882 */ /* 0x000fe20000000000 */
[----:B------:R-:W-:Y:S01]  /*0680*/  UMOV UR5, 0x3dd25877 ;  /* 0x3dd2587700057882 */ /* 0x000fe20000000000 */
[----:B-----5:R-:W-:Y:S01]  /*0690*/  DADD R28, R8, R28 ;  /* 0x00000000081c7229 */ /* 0x020fe2000000001c */
[----:B------:R-:W-:Y:S06]  /*06a0*/  BSSY.RECONVERGENT B3, `(.L_x_10) ;  /* 0x0000015000037945 */ /* 0x000fec0003800200 */
[----:B------:R1:W-:Y:S01]  /*06b0*/  STG.E.64 desc[UR6][R26.64], R28 ;  /* 0x0000001c1a007986 */ /* 0x0003e2000c101b06 */
        /* <DEDUP_REMOVED lines=12> */
[----:B-1----:R-:W-:Y:S05]  /*0780*/  @P0 BRA P1, `(.L_x_11) ;  /* 0x0000000000180947 */ /* 0x002fea0000800000 */
[----:B------:R-:W-:Y:S01]  /*0790*/  IMAD.MOV.U32 R8, RZ, RZ, R6 ;  /* 0x000000ffff087224 */ /* 0x000fe200078e0006 */
[----:B------:R-:W-:Y:S01]  /*07a0*/  MOV R9, R43 ;  /* 0x0000002b00097202 */ /* 0x000fe20000000f00 */
[----:B------:R-:W-:Y:S01]  /*07b0*/  IMAD.MOV.U32 R10, RZ, RZ, R42 ;  /* 0x000000ffff0a7224 */ /* 0x000fe200078e002a */
[----:B------:R-:W-:-:S07]  /*07c0*/  MOV R6, 0x7e0 ;  /* 0x000007e000067802 */ /* 0x000fce0000000f00 */
[----:B------:R-:W-:Y:S05]  /*07d0*/  CALL.REL.NOINC `($__internal_0_$__cuda_sm20_div_rn_f64_full) ;  /* 0x0000005400407944 */ /* 0x000fea0003c00000 */
[----:B------:R-:W-:-:S07]  /*07e0*/  IMAD.MOV.U32 R9, RZ, RZ, R7 ;  /* 0x000000ffff097224 */ /* 0x000fce00078e0007 */
.L_x_11:
[----:B------:R-:W-:Y:S05]  /*07f0*/  BSYNC.RECONVERGENT B3 ;  /* 0x0000000000037941 */ /* 0x000fea0003800200 */
.L_x_10:
[----:B------:R-:W0:Y:S01]  /*0800*/  MUFU.RCP64H R7, R43 ;  /* 0x0000002b00077308 */ /* 0x000e220000001800 */
[----:B------:R-:W-:Y:S01]  /*0810*/  IMAD.MOV.U32 R6, RZ, RZ, 0x1 ;  /* 0x00000001ff067424 */ /* 0x000fe200078e00ff */
[----:B------:R-:W-:Y:S01]  /*0820*/  UMOV UR4, 0x5e37fa03 ;  /* 0x5e37fa0300047882 */ /* 0x000fe20000000000 */
[----:B------:R-:W-:Y:S01]  /*0830*/  UMOV UR5, 0x3dd25877 ;  /* 0x3dd2587700057882 */ /* 0x000fe20000000000 */
[----:B------:R-:W-:Y:S01]  /*0840*/  DADD R20, R8, R20 ;  /* 0x0000000008147229 */ /* 0x000fe20000000014 */
        /* <DEDUP_REMOVED lines=21> */
.L_x_13:
[----:B------:R-:W-:Y:S05]  /*09a0*/  BSYNC.RECONVERGENT B3 ;  /* 0x0000000000037941 */ /* 0x000fea0003800200 */
.L_x_12:
[----:B------:R-:W-:-:S07]  /*09b0*/  DADD R18, R8, R18 ;  /* 0x0000000008127229 */ /* 0x000fce0000000012 */
[----:B------:R0:W-:Y:S04]  /*09c0*/  STG.E.64 desc[UR6][R26.64+0x10], R18 ;  /* 0x000010121a007986 */ /* 0x0001e8000c101b06 */
[----:B------:R-:W2:Y:S04]  /*09d0*/  LDG.E.64 R30, desc[UR6][R22.64+-0x10] ;  /* 0xfffff006161e7981 */ /* 0x000ea8000c1e1b00 */
[----:B------:R-:W2:Y:S04]  /*09e0*/  LDG.E.64 R8, desc[UR6][R24.64+0x8] ;  /* 0x0000080618087981 */ /* 0x000ea8000c1e1b00 */
[----:B------:R-:W3:Y:S04]  /*09f0*/  LDG.E.64 R34, desc[UR6][R22.64+-0x18] ;  /* 0xffffe80616227981 */ /* 0x000ee8000c1e1b00 */
[----:B------:R-:W3:Y:S04]  /*0a00*/  LDG.E.64 R6, desc[UR6][R24.64] ;  /* 0x0000000618067981 */ /* 0x000ee8000c1e1b00 */
[----:B------:R-:W4:Y:S04]  /*0a10*/  LDG.E.64 R16, desc[UR6][R22.64+-0x8] ;  /* 0xfffff80616107981 */ /* 0x000f28000c1e1b00 */
[----:B------:R-:W4:Y:S01]  /*0a20*/  LDG.E.64 R10, desc[UR6][R24.64+0x10] ;  /* 0x00001006180a7981 */ /* 0x000f22000c1e1b00 */
[----:B------:R-:W-:Y:S01]  /*0a30*/  UMOV UR4, 0xa0b5ed8d ;  /* 0xa0b5ed8d00047882 */ /* 0x000fe20000000000 */
[----:B------:R-:W-:Y:S01]  /*0a40*/  UMOV UR5, 0x3eb0c6f7 ;  /* 0x3eb0c6f700057882 */ /* 0x000fe20000000000 */
[----:B------:R-:W-:Y:S01]  /*0a50*/  BSSY.RECONVERGENT B3, `(.L_x_14) ;  /* 0x000001e000037945 */ /* 0x000fe20003800200 */
[----:B--2---:R-:W-:Y:S01]  /*0a60*/  DADD R30, R30, -R8 ;  /* 0x000000001e1e7229 */ /* 0x004fe20000000808 */
[----:B------:R-:W-:Y:S01]  /*0a70*/  MOV R8, 0x0 ;  /* 0x0000000000087802 */ /* 0x000fe20000000f00 */
[----:B------:R-:W-:Y:S01]  /*0a80*/  IMAD.MOV.U32 R9, RZ, RZ, 0x3fd80000 ;  /* 0x3fd80000ff097424 */ /* 0x000fe200078e00ff */
[----:B---3--:R-:W-:-:S05]  /*0a90*/  DADD R34, R34, -R6 ;  /* 0x0000000022227229 */ /* 0x008fca0000000806 */
[----:B------:R-:W-:Y:S02]  /*0aa0*/  DMUL R6, R30, R30 ;  /* 0x0000001e1e067228 */ /* 0x000fe40000000000 */
[----:B----4-:R-:W-:-:S06]  /*0ab0*/  DADD R16, R16, -R10 ;  /* 0x0000000010107229 */ /* 0x010fcc000000080a */
[----:B------:R-:W-:-:S08]  /*0ac0*/  DFMA R6, R34, R34, R6 ;  /* 0x000000222206722b */ /* 0x000fd00000000006 */
[----:B------:R-:W-:-:S06]  /*0ad0*/  DFMA R12, R16, R16, R6 ;  /* 0x00000010100c722b */ /* 0x000fcc0000000006 */
[----:B------:R-:W1:Y:S02]  /*0ae0*/  MUFU.RSQ64H R33, R13 ;  /* 0x0000000d00217308 */ /* 0x000e640000001c00 */
[----:B------:R-:W-:Y:S02]  /*0af0*/  DADD R42, R12, UR4 ;  /* 0x000000040c2a7e29 */ /* 0x000fe40008000000 */
[----:B------:R-:W-:-:S05]  /*0b00*/  VIADD R32, R13, 0xfcb00000 ;  /* 0xfcb000000d207836 */ /* 0x000fca0000000000 */
[----:B------:R-:W-:Y:S01]  /*0b10*/  ISETP.GE.U32.AND P0, PT, R32, 0x7ca00000, PT ;  /* 0x7ca000002000780c */ /* 0x000fe20003f06070 */
[----:B-1----:R-:W-:-:S08]  /*0b20*/  DMUL R6, R32, R32 ;  /* 0x0000002020067228 */ /* 0x002fd00000000000 */
[----:B------:R-:W-:-:S08]  /*0b30*/  DFMA R6, R12, -R6, 1 ;  /* 0x3ff000000c06742b */ /* 0x000fd00000000806 */
[----:B------:R-:W-:Y:S02]  /*0b40*/  DFMA R8, R6, R8, 0.5 ;  /* 0x3fe000000608742b */ /* 0x000fe40000000008 */
[----:B------:R-:W-:-:S08]  /*0b50*/  DMUL R6, R32, R6 ;  /* 0x0000000620067228 */ /* 0x000fd00000000000 */
[----:B------:R-:W-:-:S08]  /*0b60*/  DFMA R36, R8, R6, R32 ;  /* 0x000000060824722b */ /* 0x000fd00000000020 */
[----:B------:R-:W-:Y:S02]  /*0b70*/  DMUL R8, R12, R36 ;  /* 0x000000240c087228 */ /* 0x000fe40000000000 */
[----:B------:R-:W-:Y:S02]  /*0b80*/  VIADD R7, R37, 0xfff00000 ;  /* 0xfff0000025077836 */ /* 0x000fe40000000000 */
[----:B------:R-:W-:-:S04]  /*0b90*/  IMAD.MOV.U32 R6, RZ, RZ, R36 ;  /* 0x000000ffff067224 */ /* 0x000fc800078e0024 */
[----:B------:R-:W-:-:S08]  /*0ba0*/  DFMA R10, R8, -R8, R12 ;  /* 0x80000008080a722b */ /* 0x000fd0000000000c */
[----:B------:R-:W-:Y:S01]  /*0bb0*/  DFMA R14, R10, R6, R8 ;  /* 0x000000060a0e722b */ /* 0x000fe20000000008 */
[----:B0-----:R-:W-:Y:S10]  /*0bc0*/  @!P0 BRA `(.L_x_15) ;  /* 0x0000000000188947 */ /* 0x001ff40003800000 */
[----:B------:R-:W-:Y:S01]  /*0bd0*/  IMAD.MOV.U32 R6, RZ, RZ, R32 ;  /* 0x000000ffff067224 */ /* 0x000fe200078e0020 */
[----:B------:R-:W-:Y:S02]  /*0be0*/  MOV R14, R36 ;  /* 0x00000024000e7202 */ /* 0x000fe40000000f00 */
[----:B------:R-:W-:-:S07]  /*0bf0*/  MOV R32, 0xc10 ;  /* 0x00000c1000207802 */ /* 0x000fce0000000f00 */
[----:B------:R-:W-:Y:S05]  /*0c00*/  CALL.REL.NOINC `($__internal_1_$__cuda_sm20_dsqrt_rn_f64_mediumpath_v1) ;  /* 0x0000005400cc7944 */ /* 0x000fea0003c00000 */
[----:B------:R-:W-:Y:S02]  /*0c10*/  IMAD.MOV.U32 R14, RZ, RZ, R6 ;  /* 0x000000ffff0e7224 */ /* 0x000fe400078e0006 */
[----:B------:R-:W-:-:S07]  /*0c20*/  IMAD.MOV.U32 R15, RZ, RZ, R7 ;  /* 0x000000ffff0f7224 */ /* 0x000fce00078e0007 */
.L_x_15:
[----:B------:R-:W-:Y:S05]  /*0c30*/  BSYNC.RECONVERGENT B3 ;  /* 0x0000000000037941 */ /* 0x000fea0003800200 */
.L_x_14:
        /* <DEDUP_REMOVED lines=23> */
[----:B------:R-:W-:Y:S05]  /*0db0*/  CALL.REL.NOINC `($__internal_0_$__cuda_sm20_div_rn_f64_full) ;  /* 0x0000004c00c87944 */ /* 0x000fea0003c00000 */
[----:B------:R-:W-:-:S07]  /*0dc0*/  MOV R9, R7 ;  /* 0x0000000700097202 */ /* 0x000fce0000000f00 */
.L_x_17:
[----:B------:R-:W-:Y:S05]  /*0dd0*/  BSYNC.RECONVERGENT B3 ;  /* 0x0000000000037941 */ /* 0x000fea0003800200 */
.L_x_16:
        /* <DEDUP_REMOVED lines=26> */
.L_x_19:
[----:B------:R-:W-:Y:S05]  /*0f80*/  BSYNC.RECONVERGENT B3 ;  /* 0x0000000000037941 */ /* 0x000fea0003800200 */
.L_x_18:
        /* <DEDUP_REMOVED lines=26> */
.L_x_21:
[----:B------:R-:W-:Y:S05]  /*1130*/  BSYNC.RECONVERGENT B3 ;  /* 0x0000000000037941 */ /* 0x000fea0003800200 */
.L_x_20:
        /* <DEDUP_REMOVED lines=40> */
.L_x_23:
[----:B------:R-:W-:Y:S05]  /*13c0*/  BSYNC.RECONVERGENT B3 ;  /* 0x0000000000037941 */ /* 0x000fea0003800200 */
.L_x_22:
        /* <DEDUP_REMOVED lines=25> */
.L_x_25:
[----:B------:R-:W-:Y:S05]  /*1560*/  BSYNC.RECONVERGENT B3 ;  /* 0x0000000000037941 */ /* 0x000fea0003800200 */
.L_x_24:
        /* <DEDUP_REMOVED lines=26> */
.L_x_27:
[----:B------:R-:W-:Y:S05]  /*1710*/  BSYNC.RECONVERGENT B3 ;  /* 0x0000000000037941 */ /* 0x000fea0003800200 */
.L_x_26:
        /* <DEDUP_REMOVED lines=26> */
.L_x_29:
[----:B------:R-:W-:Y:S05]  /*18c0*/  BSYNC.RECONVERGENT B3 ;  /* 0x0000000000037941 */ /* 0x000fea0003800200 */
.L_x_28:
        /* <DEDUP_REMOVED lines=40> */
.L_x_31:
[----:B------:R-:W-:Y:S05]  /*1b50*/  BSYNC.RECONVERGENT B3 ;  /* 0x0000000000037941 */ /* 0x000fea0003800200 */
.L_x_30:
[----:B------:R-:W-:Y:S01]  /*1b60*/  DMUL R24, R24, R14 ;  /* 0x0000000e18187228 */ /* 0x000fe20000000000 */
[----:B------:R-:W-:Y:S01]  /*1b70*/  MOV R6, 0x1 ;  /* 0x0000000100067802 */ /* 0x000fe20000000f00 */
[----:B------:R-:W-:Y:S01]  /*1b80*/  UMOV UR4, 0x5e37fa03 ;  /* 0x5e37fa0300047882 */ /* 0x000fe20000000000 */
[----:B------:R-:W-:Y:S01]  /*1b90*/  UMOV UR5, 0x3dd25877 ;  /* 0x3dd2587700057882 */ /* 0x000fe20000000000 */
[----:B------:R-:W-:Y:S01]  /*1ba0*/  BSSY.RECONVERGENT B3, `(.L_x_32) ;  /* 0x0000016000037945 */ /* 0x000fe20003800200 */
[----:B------:R-:W-:Y:S01]  /*1bb0*/  DMUL R34, R34, UR4 ;  /* 0x0000000422227c28 */ /* 0x000fe20008000000 */
[----:B------:R-:W0:Y:S09]  /*1bc0*/  MUFU.RCP64H R7, R25 ;  /* 0x0000001900077308 */ /* 0x000e320000001800 */
[----:B------:R-:W-:Y:S01]  /*1bd0*/  FSETP.GEU.AND P1, PT, |R35|, 6.5827683646048100446e-37, PT ;  /* 0x036000002300780b */ /* 0x000fe20003f2e200 */
[----:B0-----:R-:W-:-:S08]  /*1be0*/  DFMA R8, -R24, R6, 1 ;  /* 0x3ff000001808742b */ /* 0x001fd00000000106 */
[----:B------:R-:W-:-:S08]  /*1bf0*/  DFMA R8, R8, R8, R8 ;  /* 0x000000080808722b */ /* 0x000fd00000000008 */
[----:B------:R-:W-:-:S08]  /*1c00*/  DFMA R8, R6, R8, R6 ;  /* 0x000000080608722b */ /* 0x000fd00000000006 */
[----:B------:R-:W-:-:S08]  /*1c10*/  DFMA R6, -R24, R8, 1 ;  /* 0x3ff000001806742b */ /* 0x000fd00000000108 */
        /* <DEDUP_REMOVED lines=8> */
[----:B------:R-:W-:Y:S01]  /*1ca0*/  MOV R9, R25 ;  /* 0x0000001900097202 */ /* 0x000fe20000000f00 */
[----:B------:R-:W-:Y:S01]  /*1cb0*/  IMAD.MOV.U32 R7, RZ, RZ, R35 ;  /* 0x000000ffff077224 */ /* 0x000fe200078e0023 */
[----:B------:R-:W-:Y:S01]  /*1cc0*/  MOV R6, 0x1cf0 ;  /* 0x00001cf000067802 */ /* 0x000fe20000000f00 */
[----:B------:R-:W-:-:S07]  /*1cd0*/  IMAD.MOV.U32 R10, RZ, RZ, R24 ;  /* 0x000000ffff0a7224 */ /* 0x000fce00078e0018 */
[----:B------:R-:W-:Y:S05]  /*1ce0*/  CALL.REL.NOINC `($__internal_0_$__cuda_sm20_div_rn_f64_full) ;  /* 0x0000003c00fc7944 */ /* 0x000fea0003c00000 */
[----:B------:R-:W-:-:S07]  /*1cf0*/  IMAD.MOV.U32 R9, RZ, RZ, R7 ;  /* 0x000000ffff097224 */ /* 0x000fce00078e0007 */
.L_x_33:
[----:B------:R-:W-:Y:S05]  /*1d00*/  BSYNC.RECONVERGENT B3 ;  /* 0x0000000000037941 */ /* 0x000fea0003800200 */
.L_x_32:
        /* <DEDUP_REMOVED lines=26> */
.L_x_35:
[----:B------:R-:W-:Y:S05]  /*1eb0*/  BSYNC.RECONVERGENT B3 ;  /* 0x0000000000037941 */ /* 0x000fea0003800200 */
.L_x_34:
[----:B------:R-:W0:Y:S01]  /*1ec0*/  MUFU.RCP64H R7, R25 ;  /* 0x0000001900077308 */ /* 0x000e220000001800 */
[----:B------:R-:W-:Y:S01]  /*1ed0*/  IMAD.MOV.U32 R6, RZ, RZ, 0x1 ;  /* 0x00000001ff067424 */ /* 0x000fe200078e00ff */
[----:B------:R-:W-:Y:S01]  /*1ee0*/  UMOV UR4, 0x5e37fa03 ;  /* 0x5e37fa0300047882 */ /* 0x000fe20000000000 */
[----:B------:R-:W-:Y:S01]  /*1ef0*/  UMOV UR5, 0x3dd25877 ;  /* 0x3dd2587700057882 */ /* 0x000fe20000000000 */
[----:B------:R-:W-:Y:S01]  /*1f00*/  DADD R20, R20, R8 ;  /* 0x0000000014147229 */ /* 0x000fe20000000008 */
[----:B------:R-:W-:Y:S01]  /*1f10*/  BSSY.RECONVERGENT B3, `(.L_x_36) ;  /* 0x0000016000037945 */ /* 0x000fe20003800200 */
[----:B------:R-:W-:-:S05]  /*1f20*/  DMUL R16, R16, UR4 ;  /* 0x0000000410107c28 */ /* 0x000fca0008000000 */
[----:B------:R1:W-:Y:S05]  /*1f30*/  STG.E.64 desc[UR6][R26.64+0x8], R20 ;  /* 0x000008141a007986 */ /* 0x0003ea000c101b06 */
        /* <DEDUP_REMOVED lines=11> */
[----:B-1----:R-:W-:Y:S05]  /*1ff0*/  @P0 BRA P1, `(.L_x_37) ;  /* 0x00000000001c0947 */ /* 0x002fea0000800000 */
[----:B------:R-:W-:Y:S01]  /*2000*/  MOV R8, R16 ;  /* 0x0000001000087202 */ /* 0x000fe20000000f00 */
[----:B------:R-:W-:Y:S01]  /*2010*/  IMAD.MOV.U32 R7, RZ, RZ, R17 ;  /* 0x000000ffff077224 */ /* 0x000fe200078e0011 */
[----:B------:R-:W-:Y:S01]  /*2020*/  MOV R6, 0x2060 ;  /* 0x0000206000067802 */ /* 0x000fe20000000f00 */
[----:B------:R-:W-:Y:S02]  /*2030*/  IMAD.MOV.U32 R10, RZ, RZ, R24 ;  /* 0x000000ffff0a7224 */ /* 0x000fe400078e0018 */
[----:B------:R-:W-:-:S07]  /*2040*/  IMAD.MOV.U32 R9, RZ, RZ, R25 ;  /* 0x000000ffff097224 */ /* 0x000fce00078e0019 */
[----:B------:R-:W-:Y:S05]  /*2050*/  CALL.REL.NOINC `($__internal_0_$__cuda_sm20_div_rn_f64_full) ;  /* 0x0000003c00207944 */ /* 0x000fea0003c00000 */
[----:B------:R-:W-:-:S07]  /*2060*/  MOV R9, R7 ;  /* 0x0000000700097202 */ /* 0x000fce0000000f00 */
.L_x_37:
[----:B------:R-:W-:Y:S05]  /*2070*/  BSYNC.RECONVERGENT B3 ;  /* 0x0000000000037941 */ /* 0x000fea0003800200 */
.L_x_36:
[----:B------:R-:W-:Y:S01]  /*2080*/  DADD R18, R18, R8 ;  /* 0x0000000012127229 */ /* 0x000fe20000000008 */
[----:B------:R-:W-:-:S05]  /*2090*/  IADD3 R22, P0, PT, R22, 0x60, RZ ;  /* 0x0000006016167810 */ /* 0x000fca0007f1e0ff */
[----:B------:R-:W-:Y:S01]  /*20a0*/  IMAD.X R23, RZ, RZ, R23, P0 ;  /* 0x000000ffff177224 */ /* 0x000fe200000e0617 */
[----:B------:R1:W-:Y:S01]  /*20b0*/  STG.E.64 desc[UR6][R26.64+0x10], R18 ;  /* 0x000010121a007986 */ /* 0x0003e2000c101b06 */
[----:B------:R-:W-:Y:S06]  /*20c0*/  @P4 BRA `(.L_x_38) ;  /* 0xffffffe0004c4947 */ /* 0x000fec000383ffff */
.L_x_5:
[----:B0-----:R-:W-:Y:S05]  /*20d0*/  BSYNC.RECONVERGENT B0 ;  /* 0x0000000000007941 */ /* 0x001fea0003800200 */
.L_x_4:
[----:B------:R-:W-:-:S13]  /*20e0*/  ISETP.NE.AND P0, PT, R2, RZ, PT ;  /* 0x000000ff0200720c */ /* 0x000fda0003f05270 */
[----:B------:R-:W-:Y:S05]  /*20f0*/  @!P0 BRA `(.L_x_3) ;  /* 0x00000008002c8947 */ /* 0x000fea0003800000 */
[----:B------:R0:W5:Y:S01]  /*2100*/  LDG.E.64 R20, desc[UR6][R26.64] ;  /* 0x000000061a147981 */ /* 0x000162000c1e1b00 */
[----:B------:R-:W2:Y:S03]  /*2110*/  LDC.64 R22, c[0x0][0x388] ;  /* 0x0000e200ff167b82 */ /* 0x000ea60000000a00 */
[----:B-1----:R0:W5:Y:S04]  /*2120*/  LDG.E.64 R18, desc[UR6][R26.64+0x8] ;  /* 0x000008061a127981 */ /* 0x002168000c1e1b00 */
[----:B------:R0:W5:Y:S01]  /*2130*/  LDG.E.64 R16, desc[UR6][R26.64+0x10] ;  /* 0x000010061a107981 */ /* 0x000162000c1e1b00 */
[----:B--2---:R-:W-:-:S04]  /*2140*/  IMAD.WIDE.U32 R6, R3, 0x18, R22 ;  /* 0x0000001803067825 */ /* 0x004fc800078e0016 */
[----:B------:R-:W-:Y:S01]  /*2150*/  IMAD.IADD R3, R3, 0x1, R2 ;  /* 0x0000000103037824 */ /* 0x000fe200078e0202 */
[----:B------:R-:W-:Y:S01]  /*2160*/  IADD3 R30, P0, PT, R6, 0x8, RZ ;  /* 0x00000008061e7810 */ /* 0x000fe20007f1e0ff */
[----:B------:R-:W-:Y:S01]  /*2170*/  IMAD.WIDE.U32 R22, R4, 0x18, R22 ;  /* 0x0000001804167825 */ /* 0x000fe200078e0016 */
[----:B------:R-:W-:-:S03]  /*2180*/  IADD3 R2, PT, PT, -R2, RZ, RZ ;  /* 0x000000ff02027210 */ /* 0x000fc60007ffe1ff */
[----:B0-----:R-:W-:-:S08]  /*2190*/  IMAD.X R31, RZ, RZ, R7, P0 ;  /* 0x000000ffff1f7224 */ /* 0x001fd000000e0607 */
.L_x_47:
[----:B--2---:R-:W2:Y:S04]  /*21a0*/  LDG.E.64 R8, desc[UR6][R22.64+0x8] ;  /* 0x0000080616087981 */ /* 0x004ea8000c1e1b00 */
[----:B------:R-:W2:Y:S04]  /*21b0*/  LDG.E.64 R28, desc[UR6][R30.64] ;  /* 0x000000061e1c7981 */ /* 0x000ea8000c1e1b00 */
[----:B------:R-:W3:Y:S04]  /*21c0*/  LDG.E.64 R6, desc[UR6][R22.64] ;  /* 0x0000000616067981 */ /* 0x000ee8000c1e1b00 */
[----:B------:R-:W3:Y:S04]  /*21d0*/  LDG.E.64 R34, desc[UR6][R30.64+-0x8] ;  /* 0xfffff8061e227981 */ /* 0x000ee8000c1e1b00 */
[----:B------:R-:W4:Y:S04]  /*21e0*/  LDG.E.64 R10, desc[UR6][R22.64+0x10] ;  /* 0x00001006160a7981 */ /* 0x000f28000c1e1b00 */
[----:B------:R-:W4:Y:S01]  /*21f0*/  LDG.E.64 R24, desc[UR6][R30.64+0x8] ;  /* 0x000008061e187981 */ /* 0x000f22000c1e1b00 */
[----:B------:R-:W-:Y:S01]  /*2200*/  UMOV UR4, 0xa0b5ed8d ;  /* 0xa0b5ed8d00047882 */ /* 0x000fe20000000000 */
[----:B------:R-:W-:Y:S01]  /*2210*/  UMOV UR5, 0x3eb0c6f7 ;  /* 0x3eb0c6f700057882 */ /* 0x000fe20000000000 */
[----:B------:R-:W-:Y:S01]  /*2220*/  IADD3 R2, PT, PT, R2, 0x1, RZ ;  /* 0x0000000102027810 */ /* 0x000fe20007ffe0ff */
[----:B------:R-:W-:Y:S03]  /*2230*/  BSSY.RECONVERGENT B0, `(.L_x_39) ;  /* 0x000001f000007945 */ /* 0x000fe60003800200 */
[----:B------:R-:W-:Y:S01]  /*2240*/  ISETP.NE.AND P4, PT, R2, RZ, PT ;  /* 0x000000ff0200720c */ /* 0x000fe20003f85270 */
[----:B--2---:R-:W-:Y:S01]  /*2250*/  DADD R28, R28, -R8 ;  /* 0x000000001c1c7229 */ /* 0x004fe20000000808 */
[----:B------:R-:W-:-:S02]  /*2260*/  IMAD.MOV.U32 R8, RZ, RZ, 0x0 ;  /* 0x00000000ff087424 */ /* 0x000fc400078e00ff */
[----:B------:R-:W-:Y:S01]  /*2270*/  IMAD.MOV.U32 R9, RZ, RZ, 0x3fd80000 ;  /* 0x3fd80000ff097424 */ /* 0x000fe200078e00ff */
[----:B---3--:R-:W-:-:S04]  /*2280*/  DADD R34, R34, -R6 ;  /* 0x0000000022227229 */ /* 0x008fc80000000806 */
[----:B------:R-:W-:Y:S02]  /*2290*/  DMUL R6, R28, R28 ;  /* 0x0000001c1c067228 */ /* 0x000fe40000000000 */
[----:B----4-:R-:W-:-:S06]  /*22a0*/  DADD R24, R24, -R10 ;  /* 0x0000000018187229 */ /* 0x010fcc000000080a */
[----:B------:R-:W-:-:S08]  /*22b0*/  DFMA R6, R34, R34, R6 ;  /* 0x000000222206722b */ /* 0x000fd00000000006 */
[----:B------:R-:W-:-:S06]  /*22c0*/  DFMA R12, R24, R24, R6 ;  /* 0x00000018180c722b */ /* 0x000fcc0000000006 */
[----:B------:R-:W0:Y:S02]  /*22d0*/  MUFU.RSQ64H R33, R13 ;  /* 0x0000000d00217308 */ /* 0x000e240000001c00 */
[----:B------:R-:W-:Y:S02]  /*22e0*/  DADD R42, R12, UR4 ;  /* 0x000000040c2a7e29 */ /* 0x000fe40008000000 */
[----:B------:R-:W-:-:S05]  /*22f0*/  VIADD R32, R13, 0xfcb00000 ;  /* 0xfcb000000d207836 */ /* 0x000fca0000000000 */
[----:B------:R-:W-:Y:S01]  /*2300*/  ISETP.GE.U32.AND P0, PT, R32, 0x7ca00000, PT ;  /* 0x7ca000002000780c */ /* 0x000fe20003f06070 */
[----:B0-----:R-:W-:-:S08]  /*2310*/  DMUL R6, R32, R32 ;  /* 0x0000002020067228 */ /* 0x001fd00000000000 */
        /* <DEDUP_REMOVED lines=9> */
[----:B------:R-:W-:Y:S10]  /*23b0*/  @!P0 BRA `(.L_x_40) ;  /* 0x0000000000188947 */ /* 0x000ff40003800000 */
[----:B------:R-:W-:Y:S01]  /*23c0*/  MOV R6, R32 ;  /* 0x0000002000067202 */ /* 0x000fe20000000f00 */
[----:B------:R-:W-:Y:S01]  /*23d0*/  IMAD.MOV.U32 R14, RZ, RZ, R36 ;  /* 0x000000ffff0e7224 */ /* 0x000fe200078e0024 */
[----:B------:R-:W-:-:S07]  /*23e0*/  MOV R32, 0x2400 ;  /* 0x0000240000207802 */ /* 0x000fce0000000f00 */
[----:B-----5:R-:W-:Y:S05]  /*23f0*/  CALL.REL.NOINC `($__internal_1_$__cuda_sm20_dsqrt_rn_f64_mediumpath_v1) ;  /* 0x0000003c00d07944 */ /* 0x020fea0003c00000 */
[----:B------:R-:W-:Y:S02]  /*2400*/  IMAD.MOV.U32 R14, RZ, RZ, R6 ;  /* 0x000000ffff0e7224 */ /* 0x000fe400078e0006 */
[----:B------:R-:W-:-:S07]  /*2410*/  IMAD.MOV.U32 R15, RZ, RZ, R7 ;  /* 0x000000ffff0f7224 */ /* 0x000fce00078e0007 */
.L_x_40:
[----:B------:R-:W-:Y:S05]  /*2420*/  BSYNC.RECONVERGENT B0 ;  /* 0x0000000000007941 */ /* 0x000fea0003800200 */
.L_x_39:
[----:B------:R-:W-:Y:S01]  /*2430*/  DMUL R42, R42, R14 ;  /* 0x0000000e2a2a7228 */ /* 0x000fe20000000000 */
[----:B------:R-:W-:Y:S01]  /*2440*/  IMAD.MOV.U32 R6, RZ, RZ, 0x1 ;  /* 0x00000001ff067424 */ /* 0x000fe200078e00ff */
        /* <DEDUP_REMOVED lines=17> */
[----:B------:R-:W-:Y:S01]  /*2560*/  MOV R8, R34 ;  /* 0x0000002200087202 */ /* 0x000fe20000000f00 */
[----:B------:R-:W-:Y:S01]  /*2570*/  IMAD.MOV.U32 R7, RZ, RZ, R35 ;  /* 0x000000ffff077224 */ /* 0x000fe200078e0023 */
[----:B------:R-:W-:Y:S01]  /*2580*/  MOV R9, R43 ;  /* 0x0000002b00097202 */ /* 0x000fe20000000f00 */
[----:B------:R-:W-:Y:S01]  /*2590*/  IMAD.MOV.U32 R10, RZ, RZ, R42 ;  /* 0x000000ffff0a7224 */ /* 0x000fe200078e002a */
[----:B------:R-:W-:-:S07]  /*25a0*/  MOV R6, 0x25c0 ;  /* 0x000025c000067802 */ /* 0x000fce0000000f00 */
[----:B-----5:R-:W-:Y:S05]  /*25b0*/  CALL.REL.NOINC `($__internal_0_$__cuda_sm20_div_rn_f64_full) ;  /* 0x0000003400c87944 */ /* 0x020fea0003c00000 */
[----:B------:R-:W-:-:S07]  /*25c0*/  IMAD.MOV.U32 R9, RZ, RZ, R7 ;  /* 0x000000ffff097224 */ /* 0x000fce00078e0007 */
.L_x_42:
[----:B------:R-:W-:Y:S05]  /*25d0*/  BSYNC.RECONVERGENT B0 ;  /* 0x0000000000007941 */ /* 0x000fea0003800200 */
.L_x_41:
[----:B------:R-:W0:Y:S01]  /*25e0*/  MUFU.RCP64H R7, R43 ;  /* 0x0000002b00077308 */ /* 0x000e220000001800 */
[----:B------:R-:W-:Y:S01]  /*25f0*/  IMAD.MOV.U32 R6, RZ, RZ, 0x1 ;  /* 0x00000001ff067424 */ /* 0x000fe200078e00ff */
[----:B------:R-:W-:Y:S01]  /*2600*/  UMOV UR4, 0x5e37fa03 ;  /* 0x5e37fa0300047882 */ /* 0x000fe20000000000 */
[----:B------:R-:W-:Y:S01]  /*2610*/  UMOV UR5, 0x3dd25877 ;  /* 0x3dd2587700057882 */ /* 0x000fe20000000000 */
[----:B-----5:R-:W-:Y:S01]  /*2620*/  DADD R20, R8, R20 ;  /* 0x0000000008147229 */ /* 0x020fe20000000014 */
        /* <DEDUP_REMOVED lines=17> */
[----:B------:R-:W-:Y:S01]  /*2740*/  MOV R9, R43 ;  /* 0x0000002b00097202 */ /* 0x000fe20000000f00 */
[----:B------:R-:W-:Y:S01]  /*2750*/  IMAD.MOV.U32 R10, RZ, RZ, R42 ;  /* 0x000000ffff0a7224 */ /* 0x000fe200078e002a */
[----:B------:R-:W-:-:S07]  /*2760*/  MOV R6, 0x2780 ;  /* 0x0000278000067802 */ /* 0x000fce0000000f00 */
[----:B------:R-:W-:Y:S05]  /*2770*/  CALL.REL.NOINC `($__internal_0_$__cuda_sm20_div_rn_f64_full) ;  /* 0x0000003400587944 */ /* 0x000fea0003c00000 */
[----:B------:R-:W-:-:S07]  /*2780*/  IMAD.MOV.U32 R9, RZ, RZ, R7 ;  /* 0x000000ffff097224 */ /* 0x000fce00078e0007 */
.L_x_44:
[----:B------:R-:W-:Y:S05]  /*2790*/  BSYNC.RECONVERGENT B0 ;  /* 0x0000000000007941 */ /* 0x000fea0003800200 */
.L_x_43:
        /* <DEDUP_REMOVED lines=27> */
.L_x_46:
[----:B------:R-:W-:Y:S05]  /*2950*/  BSYNC.RECONVERGENT B0 ;  /* 0x0000000000007941 */ /* 0x000fea0003800200 */
.L_x_45:
[----:B------:R-:W-:Y:S01]  /*2960*/  DADD R16, R8, R16 ;  /* 0x0000000008107229 */ /* 0x000fe20000000010 */
[----:B------:R-:W-:-:S05]  /*2970*/  IADD3 R30, P0, PT, R30, 0x18, RZ ;  /* 0x000000181e1e7810 */ /* 0x000fca0007f1e0ff */
[----:B------:R-:W-:Y:S01]  /*2980*/  IMAD.X R31, RZ, RZ, R31, P0 ;  /* 0x000000ffff1f7224 */ /* 0x000fe200000e061f */
[----:B------:R2:W-:Y:S01]  /*2990*/  STG.E.64 desc[UR6][R26.64+0x10], R16 ;  /* 0x000010101a007986 */ /* 0x0005e2000c101b06 */
[----:B------:R-:W-:Y:S06]  /*29a0*/  @P4 BRA `(.L_x_47) ;  /* 0xfffffff400fc4947 */ /* 0x000fec000383ffff */
.L_x_3:
[----:B0-----:R-:W-:Y:S05]  /*29b0*/  BSYNC.RECONVERGENT B1 ;  /* 0x0000000000017941 */ /* 0x001fea0003800200 */
.L_x_2:
[----:B------:R-:W0:Y:S01]  /*29c0*/  LDCU UR4, c[0x0][0x390] ;  /* 0x00007200ff0477ac */ /* 0x000e220008000800 */
[----:B------:R-:W-:Y:S01]  /*29d0*/  BSSY.RECONVERGENT B0, `(.L_x_48) ;  /* 0x0000090000007945 */ /* 0x000fe20003800200 */
[----:B0-----:R-:W-:-:S13]  /*29e0*/  ISETP.GE.AND P0, PT, R3, UR4, PT ;  /* 0x0000000403007c0c */ /* 0x001fda000bf06270 */
[----:B------:R-:W-:Y:S05]  /*29f0*/  @P0 BRA `(.L_x_49) ;  /* 0x0000000800340947 */ /* 0x000fea0003800000 */
[----:B------:R-:W-:Y:S01]  /*2a00*/  ISETP.NE.AND P0, PT, R4, R3, PT ;  /* 0x000000030400720c */ /* 0x000fe20003f05270 */
[----:B------:R-:W-:-:S12]  /*2a10*/  BSSY.RECONVERGENT B1, `(.L_x_50) ;  /* 0x000008a000017945 */ /* 0x000fd80003800200 */
[----:B------:R-:W-:Y:S05]  /*2a20*/  @!P0 BRA `(.L_x_51) ;  /* 0x0000000800208947 */ /* 0x000fea0003800000 */
[----:B------:R-:W0:Y:S02]  /*2a30*/  LDC.64 R8, c[0x0][0x388] ;  /* 0x0000e200ff087b82 */ /* 0x000e240000000a00 */
[----:B0-----:R-:W-:-:S04]  /*2a40*/  IMAD.WIDE.U32 R14, R3, 0x18, R8 ;  /* 0x00000018030e7825 */ /* 0x001fc800078e0008 */
[----:B------:R-:W-:Y:S01]  /*2a50*/  IMAD.WIDE R8, R4, 0x18, R8 ;  /* 0x0000001804087825 */ /* 0x000fe200078e0208 */
[----:B-1----:R-:W3:Y:S04]  /*2a60*/  LDG.E.64 R18, desc[UR6][R14.64+0x8] ;  /* 0x000008060e127981 */ /* 0x002ee8000c1e1b00 */
[----:B------:R-:W3:Y:S04]  /*2a70*/  LDG.E.64 R10, desc[UR6][R8.64+0x8] ;  /* 0x00000806080a7981 */ /* 0x000ee8000c1e1b00 */
[----:B------:R-:W4:Y:S04]  /*2a80*/  LDG.E.64 R22, desc[UR6][R14.64] ;  /* 0x000000060e167981 */ /* 0x000f28000c1e1b00 */
[----:B------:R-:W4:Y:S04]  /*2a90*/  LDG.E.64 R6, desc[UR6][R8.64] ;  /* 0x0000000608067981 */ /* 0x000f28000c1e1b00 */
[----:B--2---:R-:W2:Y:S04]  /*2aa0*/  LDG.E.64 R16, desc[UR6][R14.64+0x10] ;  /* 0x000010060e107981 */ /* 0x004ea8000c1e1b00 */
[----:B------:R0:W2:Y:S01]  /*2ab0*/  LDG.E.64 R12, desc[UR6][R8.64+0x10] ;  /* 0x00001006080c7981 */ /* 0x0000a2000c1e1b00 */
[----:B------:R-:W-:Y:S01]  /*2ac0*/  UMOV UR4, 0xa0b5ed8d ;  /* 0xa0b5ed8d00047882 */ /* 0x000fe20000000000 */
[----:B------:R-:W-:Y:S01]  /*2ad0*/  UMOV UR5, 0x3eb0c6f7 ;  /* 0x3eb0c6f700057882 */ /* 0x000fe20000000000 */
[----:B------:R-:W-:Y:S01]  /*2ae0*/  BSSY.RECONVERGENT B3, `(.L_x_52) ;  /* 0x0000022000037945 */ /* 0x000fe20003800200 */
[----:B0-----:R-:W-:-:S02]  /*2af0*/  IMAD.MOV.U32 R8, RZ, RZ, 0x0 ;  /* 0x00000000ff087424 */ /* 0x001fc400078e00ff */
[----:B------:R-:W-:Y:S01]  /*2b00*/  IMAD.MOV.U32 R9, RZ, RZ, 0x3fd80000 ;  /* 0x3fd80000ff097424 */ /* 0x000fe200078e00ff */
[----:B---3--:R-:W-:Y:S02]  /*2b10*/  DADD R18, R18, -R10 ;  /* 0x0000000012127229 */ /* 0x008fe4000000080a */
[----:B----4-:R-:W-:-:S06]  /*2b20*/  DADD R22, R22, -R6 ;  /* 0x0000000016167229 */ /* 0x010fcc0000000806 */
[----:B------:R-:W-:Y:S02]  /*2b30*/  DMUL R6, R18, R18 ;  /* 0x0000001212067228 */ /* 0x000fe40000000000 */
[----:B--2---:R-:W-:-:S06]  /*2b40*/  DADD R16, R16, -R12 ;  /* 0x0000000010107229 */ /* 0x004fcc000000080c */
[----:B------:R-:W-:-:S08]  /*2b50*/  DFMA R6, R22, R22, R6 ;  /* 0x000000161606722b */ /* 0x000fd00000000006 */
[----:B------:R-:W-:-:S06]  /*2b60*/  DFMA R12, R16, R16, R6 ;  /* 0x00000010100c722b */ /* 0x000fcc0000000006 */
[----:B------:R-:W0:Y:S02]  /*2b70*/  MUFU.RSQ64H R7, R13 ;  /* 0x0000000d00077308 */ /* 0x000e240000001c00 */
[----:B------:R-:W-:Y:S02]  /*2b80*/  DADD R20, R12, UR4 ;  /* 0x000000040c147e29 */ /* 0x000fe40008000000 */
[----:B------:R-:W-:-:S04]  /*2b90*/  IADD3 R6, PT, PT, R13, -0x3500000, RZ ;  /* 0xfcb000000d067810 */ /* 0x000fc80007ffe0ff */
[----:B------:R-:W-:Y:S02]  /*2ba0*/  ISETP.GE.U32.AND P0, PT, R6, 0x7ca00000, PT ;  /* 0x7ca000000600780c */ /* 0x000fe40003f06070 */
[----:B0-----:R-:W-:-:S08]  /*2bb0*/  DMUL R10, R6, R6 ;  /* 0x00000006060a7228 */ /* 0x001fd00000000000 */
[----:B------:R-:W-:-:S08]  /*2bc0*/  DFMA R10, R12, -R10, 1 ;  /* 0x3ff000000c0a742b */ /* 0x000fd0000000080a */
[----:B------:R-:W-:Y:S02]  /*2bd0*/  DFMA R8, R10, R8, 0.5 ;  /* 0x3fe000000a08742b */ /* 0x000fe40000000008 */
[----:B------:R-:W-:-:S08]  /*2be0*/  DMUL R10, R6, R10 ;  /* 0x0000000a060a7228 */ /* 0x000fd00000000000 */
[----:B------:R-:W-:-:S08]  /*2bf0*/  DFMA R10, R8, R10, R6 ;  /* 0x0000000a080a722b */ /* 0x000fd00000000006 */
[----:B------:R-:W-:Y:S02]  /*2c00*/  DMUL R24, R12, R10 ;  /* 0x0000000a0c187228 */ /* 0x000fe40000000000 */
[----:B------:R-:W-:Y:S01]  /*2c10*/  IADD3 R15, PT, PT, R11, -0x100000, RZ ;  /* 0xfff000000b0f7810 */ /* 0x000fe20007ffe0ff */
[----:B------:R-:W-:-:S05]  /*2c20*/  IMAD.MOV.U32 R14, RZ, RZ, R10 ;  /* 0x000000ffff0e7224 */ /* 0x000fca00078e000a */
[----:B------:R-:W-:-:S08]  /*2c30*/  DFMA R26, R24, -R24, R12 ;  /* 0x80000018181a722b */ /* 0x000fd0000000000c */
[----:B------:R-:W-:Y:S01]  /*2c40*/  DFMA R8, R26, R14, R24 ;  /* 0x0000000e1a08722b */ /* 0x000fe20000000018 */
[----:B------:R-:W-:Y:S10]  /*2c50*/  @!P0 BRA `(.L_x_53) ;  /* 0x0000000000288947 */ /* 0x000ff40003800000 */
[----:B------:R-:W-:Y:S01]  /*2c60*/  IMAD.MOV.U32 R14, RZ, RZ, R10 ;  /* 0x000000ffff0e7224 */ /* 0x000fe200078e000a */
[----:B------:R-:W-:Y:S01]  /*2c70*/  MOV R10, R26 ;  /* 0x0000001a000a7202 */ /* 0x000fe20000000f00 */
[----:B------:R-:W-:Y:S01]  /*2c80*/  IMAD.MOV.U32 R11, RZ, RZ, R27 ;  /* 0x000000ffff0b7224 */ /* 0x000fe200078e001b */
[----:B------:R-:W-:Y:S01]  /*2c90*/  MOV R9, R25 ;  /* 0x0000001900097202 */ /* 0x000fe20000000f00 */
[----:B------:R-:W-:Y:S01]  /*2ca0*/  IMAD.MOV.U32 R8, RZ, RZ, R24 ;  /* 0x000000ffff087224 */ /* 0x000fe200078e0018 */
[----:B------:R-:W-:Y:S01]  /*2cb0*/  MOV R32, 0x2ce0 ;  /* 0x00002ce000207802 */ /* 0x000fe20000000f00 */
[----:B------:R-:W-:-:S07]  /*2cc0*/  IMAD.MOV.U32 R7, RZ, RZ, R15 ;  /* 0x000000ffff077224 */ /* 0x000fce00078e000f */
[----:B------:R-:W-:Y:S05]  /*2cd0*/  CALL.REL.NOINC `($__internal_1_$__cuda_sm20_dsqrt_rn_f64_mediumpath_v1) ;  /* 0x0000003400987944 */ /* 0x000fea0003c00000 */
[----:B------:R-:W-:Y:S01]  /*2ce0*/  IMAD.MOV.U32 R8, RZ, RZ, R6 ;  /* 0x000000ffff087224 */ /* 0x000fe200078e0006 */
[----:B------:R-:W-:-:S07]  /*2cf0*/  MOV R9, R7 ;  /* 0x0000000700097202 */ /* 0x000fce0000000f00 */
.L_x_53:
[----:B------:R-:W-:Y:S05]  /*2d00*/  BSYNC.RECONVERGENT B3 ;  /* 0x0000000000037941 */ /* 0x000fea0003800200 */
.L_x_52:
        /* <DEDUP_REMOVED lines=25> */
[----:B------:R-:W-:-:S07]  /*2ea0*/  MOV R9, R7 ;  /* 0x0000000700097202 */ /* 0x000fce0000000f00 */
.L_x_55:
[----:B------:R-:W-:Y:S05]  /*2eb0*/  BSYNC.RECONVERGENT B3 ;  /* 0x0000000000037941 */ /* 0x000fea0003800200 */
.L_x_54:
[----:B------:R-:W0:Y:S02]  /*2ec0*/  LDC.64 R22, c[0x0][0x380] ;  /* 0x0000e000ff167b82 */ /* 0x000e240000000a00 */
[----:B0-----:R-:W-:-:S05]  /*2ed0*/  IMAD.WIDE R22, R4, 0x18, R22 ;  /* 0x0000001804167825 */ /* 0x001fca00078e0216 */
[----:B------:R-:W2:Y:S01]  /*2ee0*/  LDG.E.64 R6, desc[UR6][R22.64] ;  /* 0x0000000616067981 */ /* 0x000ea2000c1e1b00 */
[----:B------:R-:W0:Y:S01]  /*2ef0*/  MUFU.RCP64H R11, R21 ;  /* 0x00000015000b7308 */ /* 0x000e220000001800 */
[----:B------:R-:W-:Y:S01]  /*2f00*/  IMAD.MOV.U32 R10, RZ, RZ, 0x1 ;  /* 0x00000001ff0a7424 */ /* 0x000fe200078e00ff */
[----:B------:R-:W-:Y:S01]  /*2f10*/  UMOV UR4, 0x5e37fa03 ;  /* 0x5e37fa0300047882 */ /* 0x000fe20000000000 */
[----:B------:R-:W-:Y:S01]  /*2f20*/  UMOV UR5, 0x3dd25877 ;  /* 0x3dd2587700057882 */ /* 0x000fe20000000000 */
[----:B------:R-:W-:Y:S01]  /*2f30*/  BSSY.RECONVERGENT B3, `(.L_x_56) ;  /* 0x0000017000037945 */ /* 0x000fe20003800200 */
[----:B------:R-:W-:-:S10]  /*2f40*/  DMUL R18, R18, UR4 ;  /* 0x0000000412127c28 */ /* 0x000fd40008000000 */
[----:B------:R-:W-:Y:S01]  /*2f50*/  FSETP.GEU.AND P1, PT, |R19|, 6.5827683646048100446e-37, PT ;  /* 0x036000001300780b */ /* 0x000fe20003f2e200 */
[----:B0-----:R-:W-:-:S08]  /*2f60*/  DFMA R12, -R20, R10, 1 ;  /* 0x3ff00000140c742b */ /* 0x001fd0000000010a */
[----:B------:R-:W-:-:S08]  /*2f70*/  DFMA R12, R12, R12, R12 ;  /* 0x0000000c0c0c722b */ /* 0x000fd0000000000c */
[----:B------:R-:W-:-:S08]  /*2f80*/  DFMA R12, R10, R12, R10 ;  /* 0x0000000c0a0c722b */ /* 0x000fd0000000000a */
[----:B------:R-:W-:-:S08]  /*2f90*/  DFMA R10, -R20, R12, 1 ;  /* 0x3ff00000140a742b */ /* 0x000fd0000000010c */
[----:B------:R-:W-:-:S08]  /*2fa0*/  DFMA R14, R12, R10, R12 ;  /* 0x0000000a0c0e722b */ /* 0x000fd0000000000c */
[----:B------:R-:W-:-:S08]  /*2fb0*/  DMUL R10, R14, R18 ;  /* 0x000000120e0a7228 */ /* 0x000fd00000000000 */
[----:B------:R-:W-:Y:S02]  /*2fc0*/  DFMA R12, -R20, R10, R18 ;  /* 0x0000000a140c722b */ /* 0x000fe40000000112 */
[----:B--2---:R-:W-:-:S06]  /*2fd0*/  DADD R6, R6, R8 ;  /* 0x0000000006067229 */ /* 0x004fcc0000000008 */
[----:B------:R-:W-:Y:S01]  /*2fe0*/  DFMA R8, R14, R12, R10 ;  /* 0x0000000c0e08722b */ /* 0x000fe2000000000a */
[----:B------:R0:W-:Y:S09]  /*2ff0*/  STG.E.64 desc[UR6][R22.64], R6 ;  /* 0x0000000616007986 */ /* 0x0001f2000c101b06 */
[----:B------:R-:W-:-:S05]  /*3000*/  FFMA R0, RZ, R21, R9 ;  /* 0x00000015ff007223 */ /* 0x000fca0000000009 */
[----:B------:R-:W-:-:S13]  /*3010*/  FSETP.GT.AND P0, PT, |R0|, 1.469367938527859385e-39, PT ;  /* 0x001000000000780b */ /* 0x000fda0003f04200 */
[----:B0-----:R-:W-:Y:S05]  /*3020*/  @P0 BRA P1, `(.L_x_57) ;  /* 0x00000000001c0947 */ /* 0x001fea0000800000 */
[----:B------:R-:W-:Y:S01]  /*3030*/  IMAD.MOV.U32 R8, RZ, RZ, R18 ;  /* 0x000000ffff087224 */ /* 0x000fe200078e0012 */
[----:B------:R-:W-:Y:S01]  /*3040*/  MOV R7, R19 ;  /* 0x0000001300077202 */ /* 0x000fe20000000f00 */
[----:B------:R-:W-:Y:S01]  /*3050*/  IMAD.MOV.U32 R10, RZ, RZ, R20 ;  /* 0x000000ffff0a7224 */ /* 0x000fe200078e0014 */
[----:B------:R-:W-:Y:S01]  /*3060*/  MOV R6, 0x3090 ;  /* 0x0000309000067802 */ /* 0x000fe20000000f00 */
[----:B------:R-:W-:-:S07]  /*3070*/  IMAD.MOV.U32 R9, RZ, RZ, R21 ;  /* 0x000000ffff097224 */ /* 0x000fce00078e0015 */
[----:B------:R-:W-:Y:S05]  /*3080*/  CALL.REL.NOINC `($__internal_0_$__cuda_sm20_div_rn_f64_full) ;  /* 0x0000002c00147944 */ /* 0x000fea0003c00000 */
[----:B------:R-:W-:-:S07]  /*3090*/  MOV R9, R7 ;  /* 0x0000000700097202 */ /* 0x000fce0000000f00 */
.L_x_57:
[----:B------:R-:W-:Y:S05]  /*30a0*/  BSYNC.RECONVERGENT B3 ;  /* 0x0000000000037941 */ /* 0x000fea0003800200 */
.L_x_56:
        /* <DEDUP_REMOVED lines=28> */
.L_x_59:
[----:B------:R-:W-:Y:S05]  /*3270*/  BSYNC.RECONVERGENT B3 ;  /* 0x0000000000037941 */ /* 0x000fea0003800200 */
.L_x_58:
[----:B------:R-:W2:Y:S02]  /*3280*/  LDG.E.64 R6, desc[UR6][R22.64+0x10] ;  /* 0x0000100616067981 */ /* 0x000ea4000c1e1b00 */
[----:B--2---:R-:W-:-:S07]  /*3290*/  DADD R6, R6, R8 ;  /* 0x0000000006067229 */ /* 0x004fce0000000008 */
[----:B------:R0:W-:Y:S04]  /*32a0*/  STG.E.64 desc[UR6][R22.64+0x10], R6 ;  /* 0x0000100616007986 */ /* 0x0001e8000c101b06 */
.L_x_51:
[----:B------:R-:W-:Y:S05]  /*32b0*/  BSYNC.RECONVERGENT B1 ;  /* 0x0000000000017941 */ /* 0x000fea0003800200 */
.L_x_50:
[----:B------:R-:W-:-:S07]  /*32c0*/  VIADD R3, R3, 0x1 ;  /* 0x0000000103037836 */ /* 0x000fce0000000000 */
.L_x_49:
[----:B------:R-:W-:Y:S05]  /*32d0*/  BSYNC.RECONVERGENT B0 ;  /* 0x0000000000007941 */ /* 0x000fea0003800200 */
.L_x_48:
[----:B------:R-:W3:Y:S02]  /*32e0*/  LDCU UR4, c[0x0][0x390] ;  /* 0x00007200ff0477ac */ /* 0x000ee40008000800 */
[----:B---3--:R-:W-:-:S13]  /*32f0*/  ISETP.GE.AND P0, PT, R3, UR4, PT ;  /* 0x0000000403007c0c */ /* 0x008fda000bf06270 */
[----:B------:R-:W-:Y:S05]  /*3300*/  @P0 EXIT ;  /* 0x000000000000094d */ /* 0x000fea0003800000 */
[----:B--2---:R-:W2:Y:S01]  /*3310*/  LDC.64 R16, c[0x0][0x380] ;  /* 0x0000e000ff107b82 */ /* 0x004ea20000000a00 */
[----:B------:R-:W-:Y:S01]  /*3320*/  IADD3 R0, PT, PT, -R3, UR4, RZ ;  /* 0x0000000403007c10 */ /* 0x000fe2000fffe1ff */
[----:B------:R-:W-:Y:S03]  /*3330*/  BSSY.RECONVERGENT B0, `(.L_x_60) ;  /* 0x0000090000007945 */ /* 0x000fe60003800200 */
[----:B------:R-:W-:Y:S01]  /*3340*/  LOP3.LUT P0, R2, R0, 0x3, RZ, 0xc0, !PT ;  /* 0x0000000300027812 */ /* 0x000fe2000780c0ff */
[----:B------:R-:W-:Y:S02]  /*3350*/  IMAD.MOV.U32 R0, RZ, RZ, R3 ;  /* 0x000000ffff007224 */ /* 0x000fe400078e0003 */
[----:B------:R-:W3:Y:S01]  /*3360*/  LDC.64 R24, c[0x0][0x388] ;  /* 0x0000e200ff187b82 */ /* 0x000ee20000000a00 */
[----:B--2---:R-:W-:-:S09]  /*3370*/  IMAD.WIDE R16, R4, 0x18, R16 ;  /* 0x0000001804107825 */ /* 0x004fd200078e0210 */
[----:B------:R-:W-:Y:S05]  /*3380*/  @!P0 BRA `(.L_x_61) ;  /* 0x0000000800288947 */ /* 0x000fea0003800000 */
[----:B0-----:R0:W5:Y:S04]  /*3390*/  LDG.E.64 R22, desc[UR6][R16.64] ;  /* 0x0000000610167981 */ /* 0x001168000c1e1b00 */
[----:B------:R0:W5:Y:S04]  /*33a0*/  LDG.E.64 R20, desc[UR6][R16.64+0x8] ;  /* 0x0000080610147981 */ /* 0x000168000c1e1b00 */
[----:B-1----:R0:W5:Y:S01]  /*33b0*/  LDG.E.64 R18, desc[UR6][R16.64+0x10] ;  /* 0x0000100610127981 */ /* 0x002162000c1e1b00 */
[----:B---3--:R-:W-:-:S04]  /*33c0*/  IMAD.WIDE.U32 R6, R3, 0x18, R24 ;  /* 0x0000001803067825 */ /* 0x008fc800078e0018 */
[----:B------:R-:W-:Y:S01]  /*33d0*/  IMAD.IADD R0, R2, 0x1, R3 ;  /* 0x0000000102007824 */ /* 0x000fe200078e0203 */
[----:B------:R-:W-:Y:S01]  /*33e0*/  IADD3 R30, P0, PT, R6, 0x8, RZ ;  /* 0x00000008061e7810 */ /* 0x000fe20007f1e0ff */
[----:B------:R-:W-:-:S03]  /*33f0*/  IMAD.WIDE R24, R4, 0x18, R24 ;  /* 0x0000001804187825 */ /* 0x000fc600078e0218 */
[----:B------:R-:W-:Y:S01]  /*3400*/  IADD3.X R31, PT, PT, RZ, R7, RZ, P0, !PT ;  /* 0x00000007ff1f7210 */ /* 0x000fe200007fe4ff */
[----:B0-----:R-:W-:-:S08]  /*3410*/  IMAD.MOV R2, RZ, RZ, -R2 ;  /* 0x000000ffff027224 */ /* 0x001fd000078e0a02 */
.L_x_70:
        /* <DEDUP_REMOVED lines=34> */
[----:B------:R-:W-:Y:S01]  /*3640*/  IMAD.MOV.U32 R6, RZ, RZ, R32 ;  /* 0x000000ffff067224 */ /* 0x000fe200078e0020 */
[----:B------:R-:W-:Y:S02]  /*3650*/  MOV R14, R36 ;  /* 0x00000024000e7202 */ /* 0x000fe40000000f00 */
[----:B------:R-:W-:-:S07]  /*3660*/  MOV R32, 0x3680 ;  /* 0x0000368000207802 */ /* 0x000fce0000000f00 */
[----:B-----5:R-:W-:Y:S05]  /*3670*/  CALL.REL.NOINC `($__internal_1_$__cuda_sm20_dsqrt_rn_f64_mediumpath_v1) ;  /* 0x0000002c00307944 */ /* 0x020fea0003c00000 */
[----:B------:R-:W-:Y:S01]  /*3680*/  IMAD.MOV.U32 R14, RZ, RZ, R6 ;  /* 0x000000ffff0e7224 */ /* 0x000fe200078e0006 */
[----:B------:R-:W-:-:S07]  /*3690*/  MOV R15, R7 ;  /* 0x00000007000f7202 */ /* 0x000fce0000000f00 */
.L_x_63:
[----:B------:R-:W-:Y:S05]  /*36a0*/  BSYNC.RECONVERGENT B1 ;  /* 0x0000000000017941 */ /* 0x000fea0003800200 */
.L_x_62:
        /* <DEDUP_REMOVED lines=24> */
[----:B-----5:R-:W-:Y:S05]  /*3830*/  CALL.REL.NOINC `($__internal_0_$__cuda_sm20_div_rn_f64_full) ;  /* 0x0000002400287944 */ /* 0x020fea0003c00000 */
[----:B------:R-:W-:-:S07]  /*3840*/  MOV R9, R7 ;  /* 0x0000000700097202 */ /* 0x000fce0000000f00 */
.L_x_65:
[----:B------:R-:W-:Y:S05]  /*3850*/  BSYNC.RECONVERGENT B1 ;  /* 0x0000000000017941 */ /* 0x000fea0003800200 */
.L_x_64:
        /* <DEDUP_REMOVED lines=23> */
[----:B------:R-:W-:Y:S01]  /*39d0*/  MOV R6, 0x3a00 ;  /* 0x00003a0000067802 */ /* 0x000fe20000000f00 */
[----:B------:R-:W-:-:S07]  /*39e0*/  IMAD.MOV.U32 R9, RZ, RZ, R43 ;  /* 0x000000ffff097224 */ /* 0x000fce00078e002b */
[----:B------:R-:W-:Y:S05]  /*39f0*/  CALL.REL.NOINC `($__internal_0_$__cuda_sm20_div_rn_f64_full) ;  /* 0x0000002000b87944 */ /* 0x000fea0003c00000 */
[----:B------:R-:W-:-:S07]  /*3a00*/  MOV R9, R7 ;  /* 0x0000000700097202 */ /* 0x000fce0000000f00 */
.L_x_67:
[----:B------:R-:W-:Y:S05]  /*3a10*/  BSYNC.RECONVERGENT B1 ;  /* 0x0000000000017941 */ /* 0x000fea0003800200 */
.L_x_66:
        /* <DEDUP_REMOVED lines=27> */
.L_x_69:
[----:B------:R-:W-:Y:S05]  /*3bd0*/  BSYNC.RECONVERGENT B1 ;  /* 0x0000000000017941 */ /* 0x000fea0003800200 */
.L_x_68:
[----:B------:R-:W-:Y:S01]  /*3be0*/  DADD R18, R8, R18 ;  /* 0x0000000008127229 */ /* 0x000fe20000000012 */
[----:B------:R-:W-:-:S05]  /*3bf0*/  IADD3 R30, P0, PT, R30, 0x18, RZ ;  /* 0x000000181e1e7810 */ /* 0x000fca0007f1e0ff */
[----:B------:R-:W-:Y:S01]  /*3c00*/  IMAD.X R31, RZ, RZ, R31, P0 ;  /* 0x000000ffff1f7224 */ /* 0x000fe200000e061f */
[----:B------:R2:W-:Y:S01]  /*3c10*/  STG.E.64 desc[UR6][R16.64+0x10], R18 ;  /* 0x0000101210007986 */ /* 0x0005e2000c101b06 */
[----:B------:R-:W-:Y:S06]  /*3c20*/  @P4 BRA `(.L_x_70) ;  /* 0xfffffff400fc4947 */ /* 0x000fec000383ffff */
.L_x_61:
[----:B------:R-:W-:Y:S05]  /*3c30*/  BSYNC.RECONVERGENT B0 ;  /* 0x0000000000007941 */ /* 0x000fea0003800200 */
.L_x_60:
[----:B------:R-:W4:Y:S02]  /*3c40*/  LDCU UR4, c[0x0][0x390] ;  /* 0x00007200ff0477ac */ /* 0x000f240008000800 */
[----:B----4-:R-:W-:-:S05]  /*3c50*/  VIADD R2, R3, -UR4 ;  /* 0x8000000403027c36 */ /* 0x010fca0008000000 */
[----:B------:R-:W-:-:S13]  /*3c60*/  ISETP.GT.U32.AND P0, PT, R2, -0x4, PT ;  /* 0xfffffffc0200780c */ /* 0x000fda0003f04070 */
[----:B------:R-:W-:Y:S05]  /*3c70*/  @P0 EXIT ;  /* 0x000000000000094d */ /* 0x000fea0003800000 */
[----:B-12---:R1:W5:Y:S01]  /*3c80*/  LDG.E.64 R18, desc[UR6][R16.64] ;  /* 0x0000000610127981 */ /* 0x006362000c1e1b00 */
[----:B0-----:R-:W0:Y:S03]  /*3c90*/  LDC.64 R6, c[0x0][0x388] ;  /* 0x0000e200ff067b82 */ /* 0x001e260000000a00 */
[----:B------:R1:W5:Y:S04]  /*3ca0*/  LDG.E.64 R2, desc[UR6][R16.64+0x8] ;  /* 0x0000080610027981 */ /* 0x000368000c1e1b00 */
[----:B------:R1:W5:Y:S01]  /*3cb0*/  LDG.E.64 R22, desc[UR6][R16.64+0x10] ;  /* 0x0000100610167981 */ /* 0x000362000c1e1b00 */
[----:B------:R-:W2:Y:S01]  /*3cc0*/  S2R R4, SR_TID.X ;  /* 0x0000000000047919 */ /* 0x000ea20000002100 */
[----:B0-----:R-:W-:-:S04]  /*3cd0*/  IMAD.WIDE.U32 R6, R0, 0x18, R6 ;  /* 0x0000001800067825 */ /* 0x001fc800078e0006 */
[----:B------:R-:W-:Y:S01]  /*3ce0*/  VIADD R0, R0, -UR4 ;  /* 0x8000000400007c36 */ /* 0x000fe20008000000 */
[----:B---3--:R-:W-:-:S04]  /*3cf0*/  IADD3 R24, P0, PT, R6, 0x30, RZ ;  /* 0x0000003006187810 */ /* 0x008fc80007f1e0ff */
[----:B------:R-:W-:Y:S01]  /*3d00*/  IADD3.X R25, PT, PT, RZ, R7, RZ, P0, !PT ;  /* 0x00000007ff197210 */ /* 0x000fe200007fe4ff */
[----:B-12---:R-:W-:-:S08]  /*3d10*/  IMAD R5, R5, UR8, R4 ;  /* 0x0000000805057c24 */ /* 0x006fd0000f8e0204 */
.L_x_103:
[----:B0-----:R-:W0:Y:S01]  /*3d20*/  LDC.64 R20, c[0x0][0x388] ;  /* 0x0000e200ff147b82 */ /* 0x001e220000000a00 */
[----:B------:R-:W2:Y:S04]  /*3d30*/  LDG.E.64 R16, desc[UR6][R24.64+-0x28] ;  /* 0xffffd80618107981 */ /* 0x000ea8000c1e1b00 */
[----:B------:R-:W3:Y:S04]  /*3d40*/  LDG.E.64 R30, desc[UR6][R24.64+-0x30] ;  /* 0xffffd006181e7981 */ /* 0x000ee8000c1e1b00 */
[----:B------:R-:W4:Y:S01]  /*3d50*/  LDG.E.64 R26, desc[UR6][R24.64+-0x20] ;  /* 0xffffe006181a7981 */ /* 0x000f22000c1e1b00 */
[----:B0-----:R-:W-:-:S05]  /*3d60*/  IMAD.WIDE R20, R5, 0x18, R20 ;  /* 0x0000001805147825 */ /* 0x001fca00078e0214 */
        /* <DEDUP_REMOVED lines=25> */
[----:B------:R-:W-:Y:S01]  /*3f00*/  IADD3 R7, PT, PT, R15, -0x100000, RZ ;  /* 0xfff000000f077810 */ /* 0x000fe20007ffe0ff */
[----:B------:R-:W-:-:S05]  /*3f10*/  IMAD.MOV.U32 R6, RZ, RZ, R14 ;  /* 0x000000ffff067224 */ /* 0x000fca00078e000e */
[----:B------:R-:W-:Y:S02]  /*3f20*/  DFMA R34, R8, -R8, R12 ;  /* 0x800000080822722b */ /* 0x000fe4000000000c */
[----:B------:R-:W-:-:S06]  /*3f30*/  DADD R28, R12, UR4 ;  /* 0x000000040c1c7e29 */ /* 0x000fcc0008000000 */
[----:B------:R-:W-:Y:S01]  /*3f40*/  DFMA R10, R34, R6, R8 ;  /* 0x00000006220a722b */ /* 0x000fe20000000008 */
[----:B------:R-:W-:Y:S10]  /*3f50*/  @!P0 BRA `(.L_x_72) ;  /* 0x00000000001c8947 */ /* 0x000ff40003800000 */
[----:B------:R-:W-:Y:S01]  /*3f60*/  IMAD.MOV.U32 R6, RZ, RZ, R32 ;  /* 0x000000ffff067224 */ /* 0x000fe200078e0020 */
[----:B------:R-:W-:Y:S01]  /*3f70*/  MOV R11, R35 ;  /* 0x00000023000b7202 */ /* 0x000fe20000000f00 */
[----:B------:R-:W-:Y:S01]  /*3f80*/  IMAD.MOV.U32 R10, RZ, RZ, R34 ;  /* 0x000000ffff0a7224 */ /* 0x000fe200078e0022 */
[----:B------:R-:W-:-:S07]  /*3f90*/  MOV R32, 0x3fb0 ;  /* 0x00003fb000207802 */ /* 0x000fce0000000f00 */
[----:B-----5:R-:W-:Y:S05]  /*3fa0*/  CALL.REL.NOINC `($__internal_1_$__cuda_sm20_dsqrt_rn_f64_mediumpath_v1) ;  /* 0x0000002000e47944 */ /* 0x020fea0003c00000 */
[----:B------:R-:W-:Y:S01]  /*3fb0*/  IMAD.MOV.U32 R10, RZ, RZ, R6 ;  /* 0x000000ffff0a7224 */ /* 0x000fe200078e0006 */
[----:B------:R-:W-:-:S07]  /*3fc0*/  MOV R11, R7 ;  /* 0x00000007000b7202 */ /* 0x000fce0000000f00 */
.L_x_72:
[----:B------:R-:W-:Y:S05]  /*3fd0*/  BSYNC.RECONVERGENT B0 ;  /* 0x0000000000007941 */ /* 0x000fea0003800200 */
.L_x_71:
        /* <DEDUP_REMOVED lines=26> */
.L_x_74:
[----:B------:R-:W-:Y:S05]  /*4180*/  BSYNC.RECONVERGENT B0 ;  /* 0x0000000000007941 */ /* 0x000fea0003800200 */
.L_x_73:
[----:B------:R-:W0:Y:S01]  /*4190*/  MUFU.RCP64H R7, R29 ;  /* 0x0000001d00077308 */ /* 0x000e220000001800 */
[----:B------:R-:W-:Y:S01]  /*41a0*/  IMAD.MOV.U32 R6, RZ, RZ, 0x1 ;  /* 0x00000001ff067424 */ /* 0x000fe200078e00ff */
[----:B------:R-:W-:Y:S01]  /*41b0*/  UMOV UR4, 0x5e37fa03 ;  /* 0x5e37fa0300047882 */ /* 0x000fe20000000000 */
[----:B------:R-:W-:Y:S01]  /*41c0*/  UMOV UR5, 0x3dd25877 ;  /* 0x3dd2587700057882 */ /* 0x000fe20000000000 */
[----:B-----5:R-:W-:Y:S01]  /*41d0*/  DADD R18, R8, R18 ;  /* 0x0000000008127229 */ /* 0x020fe20000000012 */
[----:B------:R-:W-:Y:S01]  /*41e0*/  BSSY.RECONVERGENT B0, `(.L_x_75) ;  /* 0x0000018000007945 */ /* 0x000fe20003800200 */
[----:B------:R-:W-:Y:S01]  /*41f0*/  DMUL R12, R16, UR4 ;  /* 0x00000004100c7c28 */ /* 0x000fe20008000000 */
[----:B------:R-:W1:Y:S09]  /*4200*/  LDC.64 R16, c[0x0][0x380] ;  /* 0x0000e000ff107b82 */ /* 0x000e720000000a00 */
[----:B------:R-:W-:Y:S01]  /*4210*/  FSETP.GEU.AND P1, PT, |R13|, 6.5827683646048100446e-37, PT ;  /* 0x036000000d00780b */ /* 0x000fe20003f2e200 */
[----:B0-----:R-:W-:-:S08]  /*4220*/  DFMA R10, -R28, R6, 1 ;  /* 0x3ff000001c0a742b */ /* 0x001fd00000000106 */
[----:B------:R-:W-:Y:S01]  /*4230*/  DFMA R10, R10, R10, R10 ;  /* 0x0000000a0a0a722b */ /* 0x000fe2000000000a */
[----:B-1----:R-:W-:-:S07]  /*4240*/  IMAD.WIDE R16, R5, 0x18, R16 ;  /* 0x0000001805107825 */ /* 0x002fce00078e0210 */
[----:B------:R-:W-:Y:S01]  /*4250*/  DFMA R10, R6, R10, R6 ;  /* 0x0000000a060a722b */ /* 0x000fe20000000006 */
[----:B------:R0:W-:Y:S07]  /*4260*/  STG.E.64 desc[UR6][R16.64], R18 ;  /* 0x0000001210007986 */ /* 0x0001ee000c101b06 */
[----:B------:R-:W-:-:S08]  /*4270*/  DFMA R6, -R28, R10, 1 ;  /* 0x3ff000001c06742b */ /* 0x000fd0000000010a */
[----:B------:R-:W-:-:S08]  /*4280*/  DFMA R14, R10, R6, R10 ;  /* 0x000000060a0e722b */ /* 0x000fd0000000000a */
[----:B------:R-:W-:-:S08]  /*4290*/  DMUL R6, R14, R12 ;  /* 0x0000000c0e067228 */ /* 0x000fd00000000000 */
[----:B------:R-:W-:-:S08]  /*42a0*/  DFMA R10, -R28, R6, R12 ;  /* 0x000000061c0a722b */ /* 0x000fd0000000010c */
[----:B------:R-:W-:-:S10]  /*42b0*/  DFMA R8, R14, R10, R6 ;  /* 0x0000000a0e08722b */ /* 0x000fd40000000006 */
        /* <DEDUP_REMOVED lines=10> */
.L_x_76:
[----:B------:R-:W-:Y:S05]  /*4360*/  BSYNC.RECONVERGENT B0 ;  /* 0x0000000000007941 */ /* 0x000fea0003800200 */
.L_x_75:
        /* <DEDUP_REMOVED lines=27> */
.L_x_78:
[----:B------:R-:W-:Y:S05]  /*4520*/  BSYNC.RECONVERGENT B0 ;  /* 0x0000000000007941 */ /* 0x000fea0003800200 */
.L_x_77:
        /* <DEDUP_REMOVED lines=12> */
[----:B------:R-:W-:Y:S01]  /*45f0*/  IMAD.MOV.U32 R8, RZ, RZ, 0x0 ;  /* 0x00000000ff087424 */ /* 0x000fe200078e00ff */
[----:B------:R-:W-:Y:S01]  /*4600*/  MOV R9, 0x3fd80000 ;  /* 0x3fd8000000097802 */ /* 0x000fe20000000f00 */
        /* <DEDUP_REMOVED lines=24> */
[----:B------:R-:W-:Y:S01]  /*4790*/  IMAD.MOV.U32 R14, RZ, RZ, R6 ;  /* 0x000000ffff0e7224 */ /* 0x000fe200078e0006 */
[----:B------:R-:W-:-:S07]  /*47a0*/  MOV R15, R7 ;  /* 0x00000007000f7202 */ /* 0x000fce0000000f00 */
.L_x_80:
[----:B------:R-:W-:Y:S05]  /*47b0*/  BSYNC.RECONVERGENT B0 ;  /* 0x0000000000007941 */ /* 0x000fea0003800200 */
.L_x_79:
        /* <DEDUP_REMOVED lines=26> */
.L_x_82:
[----:B------:R-:W-:Y:S05]  /*4960*/  BSYNC.RECONVERGENT B0 ;  /* 0x0000000000007941 */ /* 0x000fea0003800200 */
.L_x_81:
[----:B------:R-:W0:Y:S01]  /*4970*/  MUFU.RCP64H R7, R31 ;  /* 0x0000001f00077308 */ /* 0x000e220000001800 */
[----:B------:R-:W-:Y:S01]  /*4980*/  IMAD.MOV.U32 R6, RZ, RZ, 0x1 ;  /* 0x00000001ff067424 */ /* 0x000fe200078e00ff */
[----:B------:R-:W-:Y:S01]  /*4990*/  UMOV UR4, 0x5e37fa03 ;  /* 0x5e37fa0300047882 */ /* 0x000fe20000000000 */
[----:B------:R-:W-:Y:S01]  /*49a0*/  UMOV UR5, 0x3dd25877 ;  /* 0x3dd2587700057882 */ /* 0x000fe20000000000 */
[----:B------:R-:W-:Y:S01]  /*49b0*/  BSSY.RECONVERGENT B0, `(.L_x_83) ;  /* 0x0000017000007945 */ /* 0x000fe20003800200 */
[----:B------:R-:W-:Y:S02]  /*49c0*/  DMUL R12, R28, UR4 ;  /* 0x000000041c0c7c28 */ /* 0x000fe40008000000 */
[----:B------:R-:W-:-:S07]  /*49d0*/  DADD R28, R18, R8 ;  /* 0x00000000121c7229 */ /* 0x000fce0000000008 */
[----:B------:R1:W-:Y:S01]  /*49e0*/  STG.E.64 desc[UR6][R16.64], R28 ;  /* 0x0000001c10007986 */ /* 0x0003e2000c101b06 */
        /* <DEDUP_REMOVED lines=19> */
.L_x_84:
[----:B------:R-:W-:Y:S05]  /*4b20*/  BSYNC.RECONVERGENT B0 ;  /* 0x0000000000007941 */ /* 0x000fea0003800200 */
.L_x_83:
        /* <DEDUP_REMOVED lines=27> */
.L_x_86:
[----:B------:R-:W-:Y:S05]  /*4ce0*/  BSYNC.RECONVERGENT B0 ;  /* 0x0000000000007941 */ /* 0x000fea0003800200 */
.L_x_85:
        /* <DEDUP_REMOVED lines=11> */
[----:B--2---:R-:W-:-:S02]  /*4da0*/  DADD R18, R18, -R6 ;  /* 0x0000000012127229 */ /* 0x004fc40000000806 */
[----:B---3--:R-:W-:-:S06]  /*4db0*/  DADD R34, R34, -R2 ;  /* 0x0000000022227229 */ /* 0x008fcc0000000802 */
[----:B------:R-:W-:Y:S02]  /*4dc0*/  DMUL R6, R18, R18 ;  /* 0x0000001212067228 */ /* 0x000fe40000000000 */
[----:B----4-:R-:W-:-:S06]  /*4dd0*/  DADD R2, R8, -R10 ;  /* 0x0000000008027229 */ /* 0x010fcc000000080a */
[----:B------:R-:W-:Y:S01]  /*4de0*/  DFMA R6, R34, R34, R6 ;  /* 0x000000222206722b */ /* 0x000fe20000000006 */
[----:B------:R-:W-:Y:S01]  /*4df0*/  IMAD.MOV.U32 R8, RZ, RZ, 0x0 ;  /* 0x00000000ff087424 */ /* 0x000fe200078e00ff */
[----:B------:R-:W-:-:S06]  /*4e00*/  MOV R9, 0x3fd80000 ;  /* 0x3fd8000000097802 */ /* 0x000fcc0000000f00 */
        /* <DEDUP_REMOVED lines=22> */
.L_x_88:
[----:B------:R-:W-:Y:S05]  /*4f70*/  BSYNC.RECONVERGENT B0 ;  /* 0x0000000000007941 */ /* 0x000fea0003800200 */
.L_x_87:
        /* <DEDUP_REMOVED lines=26> */
.L_x_90:
[----:B------:R-:W-:Y:S05]  /*5120*/  BSYNC.RECONVERGENT B0 ;  /* 0x0000000000007941 */ /* 0x000fea0003800200 */
.L_x_89:
        /* <DEDUP_REMOVED lines=27> */
.L_x_92:
[----:B------:R-:W-:Y:S05]  /*52e0*/  BSYNC.RECONVERGENT B0 ;  /* 0x0000000000007941 */ /* 0x000fea0003800200 */
.L_x_91:
        /* <DEDUP_REMOVED lines=27> */
.L_x_94:
[----:B------:R-:W-:Y:S05]  /*54a0*/  BSYNC.RECONVERGENT B0 ;  /* 0x0000000000007941 */ /* 0x000fea0003800200 */
.L_x_93:
        /* <DEDUP_REMOVED lines=35> */
[----:B------:R-:W-:Y:S01]  /*56e0*/  MOV R10, R34 ;  /* 0x00000022000a7202 */ /* 0x000fe20000000f00 */
[----:B------:R-:W-:Y:S01]  /*56f0*/  IMAD.MOV.U32 R11, RZ, RZ, R35 ;  /* 0x000000ffff0b7224 */ /* 0x000fe200078e0023 */
[----:B------:R-:W-:-:S07]  /*5700*/  MOV R32, 0x5720 ;  /* 0x0000572000207802 */ /* 0x000fce0000000f00 */
[----:B------:R-:W-:Y:S05]  /*5710*/  CALL.REL.NOINC `($__internal_1_$__cuda_sm20_dsqrt_rn_f64_mediumpath_v1) ;  /* 0x0000000c00087944 */ /* 0x000fea0003c00000 */
[----:B------:R-:W-:Y:S01]  /*5720*/  MOV R10, R6 ;  /* 0x00000006000a7202 */ /* 0x000fe20000000f00 */
[----:B------:R-:W-:-:S07]  /*5730*/  IMAD.MOV.U32 R11, RZ, RZ, R7 ;  /* 0x000000ffff0b7224 */ /* 0x000fce00078e0007 */
.L_x_96:
[----:B------:R-:W-:Y:S05]  /*5740*/  BSYNC.RECONVERGENT B0 ;  /* 0x0000000000007941 */ /* 0x000fea0003800200 */
.L_x_95:
        /* <DEDUP_REMOVED lines=24> */
[----:B------:R-:W-:Y:S05]  /*58d0*/  CALL.REL.NOINC `($__internal_0_$__cuda_sm20_div_rn_f64_full) ;  /* 0x0000000400007944 */ /* 0x000fea0003c00000 */
[----:B------:R-:W-:-:S07]  /*58e0*/  IMAD.MOV.U32 R9, RZ, RZ, R7 ;  /* 0x000000ffff097224 */ /* 0x000fce00078e0007 */
.L_x_98:
[----:B------:R-:W-:Y:S05]  /*58f0*/  BSYNC.RECONVERGENT B0 ;  /* 0x0000000000007941 */ /* 0x000fea0003800200 */
.L_x_97:
        /* <DEDUP_REMOVED lines=27> */
.L_x_100:
[----:B------:R-:W-:Y:S05]  /*5ab0*/  BSYNC.RECONVERGENT B0 ;  /* 0x0000000000007941 */ /* 0x000fea0003800200 */
.L_x_99:
        /* <DEDUP_REMOVED lines=27> */
.L_x_102:
[----:B------:R-:W-:Y:S05]  /*5c70*/  BSYNC.RECONVERGENT B0 ;  /* 0x0000000000007941 */ /* 0x000fea0003800200 */
.L_x_101:
[----:B------:R-:W-:Y:S01]  /*5c80*/  DADD R22, R22, R8 ;  /* 0x0000000016167229 */ /* 0x000fe20000000008 */
[----:B------:R-:W-:-:S05]  /*5c90*/  IADD3 R24, P0, PT, R24, 0x60, RZ ;  /* 0x0000006018187810 */ /* 0x000fca0007f1e0ff */
[----:B------:R-:W-:Y:S01]  /*5ca0*/  IMAD.X R25, RZ, RZ, R25, P0 ;  /* 0x000000ffff197224 */ /* 0x000fe200000e0619 */
[----:B------:R0:W-:Y:S01]  /*5cb0*/  STG.E.64 desc[UR6][R16.64+0x10], R22 ;  /* 0x0000101610007986 */ /* 0x0001e2000c101b06 */
[----:B------:R-:W-:Y:S06]  /*5cc0*/  @P4 BRA `(.L_x_103) ;  /* 0xffffffe000144947 */ /* 0x000fec000383ffff */
[----:B------:R-:W-:Y:S05]  /*5cd0*/  EXIT ;  /* 0x000000000000794d */ /* 0x000fea0003800000 */
        .weak           $__internal_0_$__cuda_sm20_div_rn_f64_full
        .type           $__internal_0_$__cuda_sm20_div_rn_f64_full,@function
        .size           $__internal_0_$__cuda_sm20_div_rn_f64_full,($__internal_1_$__cuda_sm20_dsqrt_rn_f64_mediumpath_v1 - $__internal_0_$__cuda_sm20_div_rn_f64_full)
$__internal_0_$__cuda_sm20_div_rn_f64_full:
[C---:B------:R-:W-:Y:S01]  /*5ce0*/  FSETP.GEU.AND P0, PT, |R9|.reuse, 1.469367938527859385e-39, PT ;  /* 0x001000000900780b */ /* 0x040fe20003f0e200 */
[----:B------:R-:W-:Y:S01]  /*5cf0*/  IMAD.MOV.U32 R15, RZ, RZ, R9 ;  /* 0x000000ffff0f7224 */ /* 0x000fe200078e0009 */
[----:B------:R-:W-:Y:S01]  /*5d00*/  MOV R14, R10 ;  /* 0x0000000a000e7202 */ /* 0x000fe20000000f00 */
[----:B------:R-:W-:Y:S01]  /*5d10*/  IMAD.MOV.U32 R32, RZ, RZ, R10 ;  /* 0x000000ffff207224 */ /* 0x000fe200078e000a */
[----:B------:R-:W-:Y:S01]  /*5d20*/  LOP3.LUT R11, R9, 0x800fffff, RZ, 0xc0, !PT ;  /* 0x800fffff090b7812 */ /* 0x000fe200078ec0ff */
[----:B------:R-:W-:Y:S01]  /*5d30*/  IMAD.MOV.U32 R37, RZ, RZ, R7 ;  /* 0x000000ffff257224 */ /* 0x000fe200078e0007 */
[----:B------:R-:W-:Y:S01]  /*5d40*/  MOV R36, R8 ;  /* 0x0000000800247202 */ /* 0x000fe20000000f00 */
[----:B------:R-:W-:Y:S01]  /*5d50*/  IMAD.MOV.U32 R12, RZ, RZ, 0x1 ;  /* 0x00000001ff0c7424 */ /* 0x000fe200078e00ff */
[----:B------:R-:W-:Y:S01]  /*5d60*/  LOP3.LUT R33, R11, 0x3ff00000, RZ, 0xfc, !PT ;  /* 0x3ff000000b217812 */ /* 0x000fe200078efcff */
[----:B------:R-:W-:Y:S01]  /*5d70*/  BSSY.RECONVERGENT B2, `(.L_x_104) ;  /* 0x0000057000027945 */ /* 0x000fe20003800200 */
[C---:B------:R-:W-:Y:S01]  /*5d80*/  FSETP.GEU.AND P1, PT, |R37|.reuse, 1.469367938527859385e-39, PT ;  /* 0x001000002500780b */ /* 0x040fe20003f2e200 */
[----:B------:R-:W-:Y:S01]  /*5d90*/  IMAD.MOV.U32 R38, RZ, RZ, R36 ;  /* 0x000000ffff267224 */ /* 0x000fe200078e0024 */
[----:B------:R-:W-:Y:S01]  /*5da0*/  LOP3.LUT R7, R37, 0x7ff00000, RZ, 0xc0, !PT ;  /* 0x7ff0000025077812 */ /* 0x000fe200078ec0ff */
[----:B------:R-:W-:Y:S01]  /*5db0*/  @!P0 DMUL R32, R14, 8.98846567431157953865e+307 ;  /* 0x7fe000000e208828 */ /* 0x000fe20000000000 */
[----:B------:R-:W-:-:S04]  /*5dc0*/  LOP3.LUT R10, R9, 0x7ff00000, RZ, 0xc0, !PT ;  /* 0x7ff00000090a7812 */ /* 0x000fc800078ec0ff */
[----:B------:R-:W-:Y:S01]  /*5dd0*/  ISETP.GE.U32.AND P3, PT, R7, R10, PT ;  /* 0x0000000a0700720c */ /* 0x000fe20003f66070 */
[----:B------:R-:W0:Y:S04]  /*5de0*/  MUFU.RCP64H R13, R33 ;  /* 0x00000021000d7308 */ /* 0x000e280000001800 */
[----:B------:R-:W-:Y:S02]  /*5df0*/  @!P1 LOP3.LUT R8, R15, 0x7ff00000, RZ, 0xc0, !PT ;  /* 0x7ff000000f089812 */ /* 0x000fe400078ec0ff */
[----:B------:R-:W-:Y:S02]  /*5e00*/  @!P0 LOP3.LUT R10, R33, 0x7ff00000, RZ, 0xc0, !PT ;  /* 0x7ff00000210a8812 */ /* 0x000fe400078ec0ff */
[----:B------:R-:W-:Y:S02]  /*5e10*/  @!P1 ISETP.GE.U32.AND P2, PT, R7, R8, PT ;  /* 0x000000080700920c */ /* 0x000fe40003f46070 */
[----:B------:R-:W-:-:S04]  /*5e20*/  MOV R8, 0x1ca00000 ;  /* 0x1ca0000000087802 */ /* 0x000fc80000000f00 */
[C---:B------:R-:W-:Y:S02]  /*5e30*/  @!P1 SEL R11, R8.reuse, 0x63400000, !P2 ;  /* 0x63400000080b9807 */ /* 0x040fe40005000000 */
[----:B------:R-:W-:Y:S01]  /*5e40*/  SEL R9, R8, 0x63400000, !P3 ;  /* 0x6340000008097807 */ /* 0x000fe20005800000 */
[----:B0-----:R-:W-:Y:S01]  /*5e50*/  DFMA R34, R12, -R32, 1 ;  /* 0x3ff000000c22742b */ /* 0x001fe20000000820 */
[--C-:B------:R-:W-:Y:S02]  /*5e60*/  @!P1 LOP3.LUT R11, R11, 0x80000000, R37.reuse, 0xf8, !PT ;  /* 0x800000000b0b9812 */ /* 0x100fe400078ef825 */
[----:B------:R-:W-:Y:S02]  /*5e70*/  LOP3.LUT R39, R9, 0x800fffff, R37, 0xf8, !PT ;  /* 0x800fffff09277812 */ /* 0x000fe400078ef825 */
[----:B------:R-:W-:-:S03]  /*5e80*/  MOV R9, R7 ;  /* 0x0000000700097202 */ /* 0x000fc60000000f00 */
[----:B------:R-:W-:-:S08]  /*5e90*/  DFMA R34, R34, R34, R34 ;  /* 0x000000222222722b */ /* 0x000fd00000000022 */
[----:B------:R-:W-:Y:S01]  /*5ea0*/  DFMA R12, R12, R34, R12 ;  /* 0x000000220c0c722b */ /* 0x000fe2000000000c */
[----:B------:R-:W-:Y:S01]  /*5eb0*/  @!P1 LOP3.LUT R35, R11, 0x100000, RZ, 0xfc, !PT ;  /* 0x001000000b239812 */ /* 0x000fe200078efcff */
[----:B------:R-:W-:-:S06]  /*5ec0*/  @!P1 IMAD.MOV.U32 R34, RZ, RZ, RZ ;  /* 0x000000ffff229224 */ /* 0x000fcc00078e00ff */
[----:B------:R-:W-:Y:S02]  /*5ed0*/  DFMA R40, R12, -R32, 1 ;  /* 0x3ff000000c28742b */ /* 0x000fe40000000820 */
[----:B------:R-:W-:-:S06]  /*5ee0*/  @!P1 DFMA R38, R38, 2, -R34 ;  /* 0x400000002626982b */ /* 0x000fcc0000000822 */
[----:B------:R-:W-:-:S04]  /*5ef0*/  DFMA R40, R12, R40, R12 ;  /* 0x000000280c28722b */ /* 0x000fc8000000000c */
[----:B------:R-:W-:-:S04]  /*5f00*/  @!P1 LOP3.LUT R9, R39, 0x7ff00000, RZ, 0xc0, !PT ;  /* 0x7ff0000027099812 */ /* 0x000fc800078ec0ff */
[----:B------:R-:W-:Y:S01]  /*5f10*/  DMUL R12, R40, R38 ;  /* 0x00000026280c7228 */ /* 0x000fe20000000000 */
[----:B------:R-:W-:-:S05]  /*5f20*/  VIADD R11, R9, 0xffffffff ;  /* 0xffffffff090b7836 */ /* 0x000fca0000000000 */
[----:B------:R-:W-:Y:S02]  /*5f30*/  ISETP.GT.U32.AND P0, PT, R11, 0x7feffffe, PT ;  /* 0x7feffffe0b00780c */ /* 0x000fe40003f04070 */
[----:B------:R-:W-:-:S08]  /*5f40*/  DFMA R34, R12, -R32, R38 ;  /* 0x800000200c22722b */ /* 0x000fd00000000026 */
[----:B------:R-:W-:Y:S01]  /*5f50*/  DFMA R34, R40, R34, R12 ;  /* 0x000000222822722b */ /* 0x000fe2000000000c */
[----:B------:R-:W-:-:S05]  /*5f60*/  VIADD R12, R10, 0xffffffff ;  /* 0xffffffff0a0c7836 */ /* 0x000fca0000000000 */
[----:B------:R-:W-:-:S13]  /*5f70*/  ISETP.GT.U32.OR P0, PT, R12, 0x7feffffe, P0 ;  /* 0x7feffffe0c00780c */ /* 0x000fda0000704470 */
[----:B------:R-:W-:Y:S05]  /*5f80*/  @P0 BRA `(.L_x_105) ;  /* 0x0000000000740947 */ /* 0x000fea0003800000 */
[----:B------:R-:W-:-:S04]  /*5f90*/  LOP3.LUT R10, R15, 0x7ff00000, RZ, 0xc0, !PT ;  /* 0x7ff000000f0a7812 */ /* 0x000fc800078ec0ff */
[CC--:B------:R-:W-:Y:S02]  /*5fa0*/  VIADDMNMX R9, R7.reuse, -R10.reuse, 0xb9600000, !PT ;  /* 0xb960000007097446 */ /* 0x0c0fe4000780090a */
[----:B------:R-:W-:Y:S01]  /*5fb0*/  ISETP.GE.U32.AND P0, PT, R7, R10, PT ;  /* 0x0000000a0700720c */ /* 0x000fe20003f06070 */
[----:B------:R-:W-:Y:S01]  /*5fc0*/  IMAD.MOV.U32 R10, RZ, RZ, RZ ;  /* 0x000000ffff0a7224 */ /* 0x000fe200078e00ff */
[----:B------:R-:W-:Y:S02]  /*5fd0*/  VIMNMX R9, PT, PT, R9, 0x46a00000, PT ;  /* 0x46a0000009097848 */ /* 0x000fe40003fe0100 */
[----:B------:R-:W-:-:S04]  /*5fe0*/  SEL R8, R8, 0x63400000, !P0 ;  /* 0x6340000008087807 */ /* 0x000fc80004000000 */
[----:B------:R-:W-:-:S05]  /*5ff0*/  IADD3 R8, PT, PT, -R8, R9, RZ ;  /* 0x0000000908087210 */ /* 0x000fca0007ffe1ff */
[----:B------:R-:W-:-:S06]  /*6000*/  VIADD R11, R8, 0x7fe00000 ;  /* 0x7fe00000080b7836 */ /* 0x000fcc0000000000 */
[----:B------:R-:W-:-:S10]  /*6010*/  DMUL R12, R34, R10 ;  /* 0x0000000a220c7228 */ /* 0x000fd40000000000 */
[----:B------:R-:W-:-:S13]  /*6020*/  FSETP.GTU.AND P0, PT, |R13|, 1.469367938527859385e-39, PT ;  /* 0x001000000d00780b */ /* 0x000fda0003f0c200 */
[----:B------:R-:W-:Y:S05]  /*6030*/  @P0 BRA `(.L_x_106) ;  /* 0x0000000000a80947 */ /* 0x000fea0003800000 */
[----:B------:R-:W-:Y:S01]  /*6040*/  DFMA R32, R34, -R32, R38 ;  /* 0x800000202220722b */ /* 0x000fe20000000026 */
[----:B------:R-:W-:-:S09]  /*6050*/  MOV R14, RZ ;  /* 0x000000ff000e7202 */ /* 0x000fd20000000f00 */
[C---:B------:R-:W-:Y:S02]  /*6060*/  FSETP.NEU.AND P0, PT, R33.reuse, RZ, PT ;  /* 0x000000ff2100720b */ /* 0x040fe40003f0d000 */
[----:B------:R-:W-:-:S04]  /*6070*/  LOP3.LUT R7, R33, 0x80000000, R15, 0x48, !PT ;  /* 0x8000000021077812 */ /* 0x000fc800078e480f */
[----:B------:R-:W-:-:S07]  /*6080*/  LOP3.LUT R15, R7, R11, RZ, 0xfc, !PT ;  /* 0x0000000b070f7212 */ /* 0x000fce00078efcff */
[----:B------:R-:W-:Y:S05]  /*6090*/  @!P0 BRA `(.L_x_106) ;  /* 0x0000000000908947 */ /* 0x000fea0003800000 */
[----:B------:R-:W-:Y:S01]  /*60a0*/  IMAD.MOV R11, RZ, RZ, -R8 ;  /* 0x000000ffff0b7224 */ /* 0x000fe200078e0a08 */
[----:B------:R-:W-:Y:S01]  /*60b0*/  IADD3 R8, PT, PT, -R8, -0x43300000, RZ ;  /* 0xbcd0000008087810 */ /* 0x000fe20007ffe1ff */
[----:B------:R-:W-:-:S06]  /*60c0*/  IMAD.MOV.U32 R10, RZ, RZ, RZ ;  /* 0x000000ffff0a7224 */ /* 0x000fcc00078e00ff */
[----:B------:R-:W-:Y:S02]  /*60d0*/  DFMA R10, R12, -R10, R34 ;  /* 0x8000000a0c0a722b */ /* 0x000fe40000000022 */
[----:B------:R-:W-:-:S08]  /*60e0*/  DMUL.RP R34, R34, R14 ;  /* 0x0000000e22227228 */ /* 0x000fd00000008000 */
[----:B------:R-:W-:Y:S02]  /*60f0*/  FSETP.NEU.AND P0, PT, |R11|, R8, PT ;  /* 0x000000080b00720b */ /* 0x000fe40003f0d200 */
[----:B------:R-:W-:Y:S02]  /*6100*/  LOP3.LUT R7, R35, R7, RZ, 0x3c, !PT ;  /* 0x0000000723077212 */ /* 0x000fe400078e3cff */
[----:B------:R-:W-:Y:S02]  /*6110*/  FSEL R8, R34, R12, !P0 ;  /* 0x0000000c22087208 */ /* 0x000fe40004000000 */
[----:B------:R-:W-:Y:S02]  /*6120*/  FSEL R9, R7, R13, !P0 ;  /* 0x0000000d07097208 */ /* 0x000fe40004000000 */
[----:B------:R-:W-:-:S03]  /*6130*/  MOV R12, R8 ;  /* 0x00000008000c7202 */ /* 0x000fc60000000f00 */
[----:B------:R-:W-:Y:S01]  /*6140*/  IMAD.MOV.U32 R13, RZ, RZ, R9 ;  /* 0x000000ffff0d7224 */ /* 0x000fe200078e0009 */
[----:B------:R-:W-:Y:S06]  /*6150*/  BRA `(.L_x_106) ;  /* 0x0000000000607947 */ /* 0x000fec0003800000 */
.L_x_105:
[----:B------:R-:W-:-:S14]  /*6160*/  DSETP.NAN.AND P0, PT, R36, R36, PT ;  /* 0x000000242400722a */ /* 0x000fdc0003f08000 */
[----:B------:R-:W-:Y:S05]  /*6170*/  @P0 BRA `(.L_x_107) ;  /* 0x00000000004c0947 */ /* 0x000fea0003800000 */
[----:B------:R-:W-:-:S14]  /*6180*/  DSETP.NAN.AND P0, PT, R14, R14, PT ;  /* 0x0000000e0e00722a */ /* 0x000fdc0003f08000 */
[----:B------:R-:W-:Y:S05]  /*6190*/  @P0 BRA `(.L_x_108) ;  /* 0x0000000000340947 */ /* 0x000fea0003800000 */
[----:B------:R-:W-:Y:S01]  /*61a0*/  ISETP.NE.AND P0, PT, R9, R10, PT ;  /* 0x0000000a0900720c */ /* 0x000fe20003f05270 */
[----:B------:R-:W-:Y:S01]  /*61b0*/  IMAD.MOV.U32 R12, RZ, RZ, 0x0 ;  /* 0x00000000ff0c7424 */ /* 0x000fe200078e00ff */
[----:B------:R-:W-:-:S11]  /*61c0*/  MOV R13, 0xfff80000 ;  /* 0xfff80000000d7802 */ /* 0x000fd60000000f00 */
[----:B------:R-:W-:Y:S05]  /*61d0*/  @!P0 BRA `(.L_x_106) ;  /* 0x0000000000408947 */ /* 0x000fea0003800000 */
[----:B------:R-:W-:Y:S02]  /*61e0*/  ISETP.NE.AND P0, PT, R9, 0x7ff00000, PT ;  /* 0x7ff000000900780c */ /* 0x000fe40003f05270 */
[----:B------:R-:W-:Y:S02]  /*61f0*/  LOP3.LUT R7, R37, 0x80000000, R15, 0x48, !PT ;  /* 0x8000000025077812 */ /* 0x000fe400078e480f */
[----:B------:R-:W-:-:S13]  /*6200*/  ISETP.EQ.OR P0, PT, R10, RZ, !P0 ;  /* 0x000000ff0a00720c */ /* 0x000fda0004702670 */
[----:B------:R-:W-:Y:S01]  /*6210*/  @P0 LOP3.LUT R8, R7, 0x7ff00000, RZ, 0xfc, !PT ;  /* 0x7ff0000007080812 */ /* 0x000fe200078efcff */
[----:B------:R-:W-:Y:S01]  /*6220*/  @!P0 IMAD.MOV.U32 R12, RZ, RZ, RZ ;  /* 0x000000ffff0c8224 */ /* 0x000fe200078e00ff */
[----:B------:R-:W-:Y:S01]  /*6230*/  @P0 MOV R12, RZ ;  /* 0x000000ff000c0202 */ /* 0x000fe20000000f00 */
[----:B------:R-:W-:Y:S02]  /*6240*/  @!P0 IMAD.MOV.U32 R13, RZ, RZ, R7 ;  /* 0x000000ffff0d8224 */ /* 0x000fe400078e0007 */
[----:B------:R-:W-:Y:S01]  /*6250*/  @P0 IMAD.MOV.U32 R13, RZ, RZ, R8 ;  /* 0x000000ffff0d0224 */ /* 0x000fe200078e0008 */
[----:B------:R-:W-:Y:S06]  /*6260*/  BRA `(.L_x_106) ;  /* 0x00000000001c7947 */ /* 0x000fec0003800000 */
.L_x_108:
[----:B------:R-:W-:Y:S01]  /*6270*/  LOP3.LUT R7, R15, 0x80000, RZ, 0xfc, !PT ;  /* 0x000800000f077812 */ /* 0x000fe200078efcff */
[----:B------:R-:W-:-:S03]  /*6280*/  IMAD.MOV.U32 R12, RZ, RZ, R14 ;  /* 0x000000ffff0c7224 */ /* 0x000fc600078e000e */
[----:B------:R-:W-:Y:S01]  /*6290*/  MOV R13, R7 ;  /* 0x00000007000d7202 */ /* 0x000fe20000000f00 */
[----:B------:R-:W-:Y:S06]  /*62a0*/  BRA `(.L_x_106) ;  /* 0x00000000000c7947 */ /* 0x000fec0003800000 */
.L_x_107:
[----:B------:R-:W-:Y:S01]  /*62b0*/  LOP3.LUT R7, R37, 0x80000, RZ, 0xfc, !PT ;  /* 0x0008000025077812 */ /* 0x000fe200078efcff */
[----:B------:R-:W-:-:S04]  /*62c0*/  IMAD.MOV.U32 R12, RZ, RZ, R36 ;  /* 0x000000ffff0c7224 */ /* 0x000fc800078e0024 */
[----:B------:R-:W-:-:S07]  /*62d0*/  IMAD.MOV.U32 R13, RZ, RZ, R7 ;  /* 0x000000ffff0d7224 */ /* 0x000fce00078e0007 */
.L_x_106:
[----:B------:R-:W-:Y:S05]  /*62e0*/  BSYNC.RECONVERGENT B2 ;  /* 0x0000000000027941 */ /* 0x000fea0003800200 */
.L_x_104:
[----:B------:R-:W-:Y:S02]  /*62f0*/  HFMA2 R11, -RZ, RZ, 0, 0 ;  /* 0x00000000ff0b7431 */ /* 0x000fe400000001ff */
[----:B------:R-:W-:Y:S01]  /*6300*/  IMAD.MOV.U32 R10, RZ, RZ, R6 ;  /* 0x000000ffff0a7224 */ /* 0x000fe200078e0006 */
[----:B------:R-:W-:Y:S01]  /*6310*/  MOV R8, R12 ;  /* 0x0000000c00087202 */ /* 0x000fe20000000f00 */
[----:B------:R-:W-:Y:S02]  /*6320*/  IMAD.MOV.U32 R7, RZ, RZ, R13 ;  /* 0x000000ffff077224 */ /* 0x000fe400078e000d */
[----:B------:R-:W-:Y:S05]  /*6330*/  RET.REL.NODEC R10 `(_Z19update_accelerationP8Vector3dS0_i) ;  /* 0xffffff9c0a307950 */ /* 0x000fea0003c3ffff */
        .weak           $__internal_1_$__cuda_sm20_dsqrt_rn_f64_mediumpath_v1
        .type           $__internal_1_$__cuda_sm20_dsqrt_rn_f64_mediumpath_v1,@function
        .size           $__internal_1_$__cuda_sm20_dsqrt_rn_f64_mediumpath_v1,(.L_x_115 - $__internal_1_$__cuda_sm20_dsqrt_rn_f64_mediumpath_v1)
$__internal_1_$__cuda_sm20_dsqrt_rn_f64_mediumpath_v1:
[----:B------:R-:W-:Y:S01]  /*6340*/  ISETP.GE.U32.AND P0, PT, R6, -0x3400000, PT ;  /* 0xfcc000000600780c */ /* 0x000fe20003f06070 */
[----:B------:R-:W-:Y:S01]  /*6350*/  BSSY.RECONVERGENT B2, `(.L_x_109) ;  /* 0x0000024000027945 */ /* 0x000fe20003800200 */
[----:B------:R-:W-:-:S11]  /*6360*/  IMAD.MOV.U32 R15, RZ, RZ, R7 ;  /* 0x000000ffff0f7224 */ /* 0x000fd600078e0007 */
[----:B------:R-:W-:Y:S05]  /*6370*/  @!P0 BRA `(.L_x_110) ;  /* 0x0000000000208947 */ /* 0x000fea0003800000 */
[----:B------:R-:W-:-:S10]  /*6380*/  DFMA.RM R8, R10, R14, R8 ;  /* 0x0000000e0a08722b */ /* 0x000fd40000004008 */
[----:B------:R-:W-:-:S05]  /*6390*/  IADD3 R6, P0, PT, R8, 0x1, RZ ;  /* 0x0000000108067810 */ /* 0x000fca0007f1e0ff */
[----:B------:R-:W-:-:S06]  /*63a0*/  IMAD.X R7, RZ, RZ, R9, P0 ;  /* 0x000000ffff077224 */ /* 0x000fcc00000e0609 */
[----:B------:R-:W-:-:S08]  /*63b0*/  DFMA.RP R12, -R8, R6, R12 ;  /* 0x00000006080c722b */ /* 0x000fd0000000810c */
[----:B------:R-:W-:-:S06]  /*63c0*/  DSETP.GT.AND P0, PT, R12, RZ, PT ;  /* 0x000000ff0c00722a */ /* 0x000fcc0003f04000 */
[----:B------:R-:W-:Y:S02]  /*63d0*/  FSEL R6, R6, R8, P0 ;  /* 0x0000000806067208 */ /* 0x000fe40000000000 */
[----:B------:R-:W-:Y:S01]  /*63e0*/  FSEL R7, R7, R9, P0 ;  /* 0x0000000907077208 */ /* 0x000fe20000000000 */
[----:B------:R-:W-:Y:S06]  /*63f0*/  BRA `(.L_x_111) ;  /* 0x0000000000647947 */ /* 0x000fec0003800000 */
.L_x_110:
[----:B------:R-:W-:-:S14]  /*6400*/  DSETP.NE.AND P0, PT, R12, RZ, PT ;  /* 0x000000ff0c00722a */ /* 0x000fdc0003f05000 */
[----:B------:R-:W-:Y:S05]  /*6410*/  @!P0 BRA `(.L_x_112) ;  /* 0x0000000000588947 */ /* 0x000fea0003800000 */
[----:B------:R-:W-:-:S13]  /*6420*/  ISETP.GE.AND P0, PT, R13, RZ, PT ;  /* 0x000000ff0d00720c */ /* 0x000fda0003f06270 */
[----:B------:R-:W-:Y:S01]  /*6430*/  @!P0 MOV R6, 0x0 ;  /* 0x0000000000068802 */ /* 0x000fe20000000f00 */
[----:B------:R-:W-:Y:S01]  /*6440*/  @!P0 IMAD.MOV.U32 R7, RZ, RZ, -0x80000 ;  /* 0xfff80000ff078424 */ /* 0x000fe200078e00ff */
[----:B------:R-:W-:Y:S06]  /*6450*/  @!P0 BRA `(.L_x_111) ;  /* 0x00000000004c8947 */ /* 0x000fec0003800000 */
[----:B------:R-:W-:-:S13]  /*6460*/  ISETP.GT.AND P0, PT, R13, 0x7fefffff, PT ;  /* 0x7fefffff0d00780c */ /* 0x000fda0003f04270 */
[----:B------:R-:W-:Y:S05]  /*6470*/  @P0 BRA `(.L_x_112) ;  /* 0x0000000000400947 */ /* 0x000fea0003800000 */
[----:B------:R-:W-:Y:S01]  /*6480*/  DMUL R12, R12, 8.11296384146066816958e+31 ;  /* 0x469000000c0c7828 */ /* 0x000fe20000000000 */
[----:B------:R-:W-:Y:S01]  /*6490*/  IMAD.MOV.U32 R10, RZ, RZ, RZ ;  /* 0x000000ffff0a7224 */ /* 0x000fe200078e00ff */
[----:B------:R-:W-:Y:S01]  /*64a0*/  MOV R6, 0x0 ;  /* 0x0000000000067802 */ /* 0x000fe20000000f00 */
[----:B------:R-:W-:-:S03]  /*64b0*/  IMAD.MOV.U32 R7, RZ, RZ, 0x3fd80000 ;  /* 0x3fd80000ff077424 */ /* 0x000fc600078e00ff */
[----:B------:R-:W0:Y:S02]  /*64c0*/  MUFU.RSQ64H R11, R13 ;  /* 0x0000000d000b7308 */ /* 0x000e240000001c00 */
[----:B0-----:R-:W-:-:S08]  /*64d0*/  DMUL R8, R10, R10 ;  /* 0x0000000a0a087228 */ /* 0x001fd00000000000 */
[----:B------:R-:W-:-:S08]  /*64e0*/  DFMA R8, R12, -R8, 1 ;  /* 0x3ff000000c08742b */ /* 0x000fd00000000808 */
[----:B------:R-:W-:Y:S02]  /*64f0*/  DFMA R6, R8, R6, 0.5 ;  /* 0x3fe000000806742b */ /* 0x000fe40000000006 */
[----:B------:R-:W-:-:S08]  /*6500*/  DMUL R8, R10, R8 ;  /* 0x000000080a087228 */ /* 0x000fd00000000000 */
[----:B------:R-:W-:-:S08]  /*6510*/  DFMA R8, R6, R8, R10 ;  /* 0x000000080608722b */ /* 0x000fd0000000000a */
[----:B------:R-:W-:Y:S02]  /*6520*/  DMUL R6, R12, R8 ;  /* 0x000000080c067228 */ /* 0x000fe40000000000 */
[----:B------:R-:W-:-:S06]  /*6530*/  VIADD R9, R9, 0xfff00000 ;  /* 0xfff0000009097836 */ /* 0x000fcc0000000000 */
[----:B------:R-:W-:-:S08]  /*6540*/  DFMA R10, R6, -R6, R12 ;  /* 0x80000006060a722b */ /* 0x000fd0000000000c */
[----:B------:R-:W-:-:S10]  /*6550*/  DFMA R6, R8, R10, R6 ;  /* 0x0000000a0806722b */ /* 0x000fd40000000006 */
[----:B------:R-:W-:Y:S01]  /*6560*/  IADD3 R7, PT, PT, R7, -0x3500000, RZ ;  /* 0xfcb0000007077810 */ /* 0x000fe20007ffe0ff */
[----:B------:R-:W-:Y:S06]  /*6570*/  BRA `(.L_x_111) ;  /* 0x0000000000047947 */ /* 0x000fec0003800000 */
.L_x_112:
[----:B------:R-:W-:-:S11]  /*6580*/  DADD R6, R12, R12 ;  /* 0x000000000c067229 */ /* 0x000fd6000000000c */
.L_x_111:
[----:B------:R-:W-:Y:S05]  /*6590*/  BSYNC.RECONVERGENT B2 ;  /* 0x0000000000027941 */ /* 0x000fea0003800200 */
.L_x_109:
[----:B------:R-:W-:-:S04]  /*65a0*/  IMAD.MOV.U32 R33, RZ, RZ, 0x0 ;  /* 0x00000000ff217424 */ /* 0x000fc800078e00ff */
[----:B------:R-:W-:Y:S05]  /*65b0*/  RET.REL.NODEC R32 `(_Z19update_accelerationP8Vector3dS0_i) ;  /* 0xffffff9820907950 */ /* 0x000fea0003c3ffff */
.L_x_113:
        /* <DEDUP_REMOVED lines=12> */
.L_x_115:


//--------------------- .nv.shared.reserved.0     --------------------------
	.section	.nv.shared.reserved.0,"aw",@nobits
	.weak		__nv_reservedSMEM_offset_0_alias
	.size		__nv_reservedSMEM_offset_0_alias, 0, 64
	.other		__nv_reservedSMEM_offset_0_alias,@"STO_CUDA_RESERVED_SHARED STV_DEFAULT"
__nv_reservedSMEM_offset_0_alias:
	.zero		0
	.zero		64


//--------------------- .nv.constant0._Z13output_statesP11OutputEntryP8Vector3dS2_iid --------------------------
	.section	.nv.constant0._Z13output_statesP11OutputEntryP8Vector3dS2_iid,"a",@progbits
	.sectionflags	@""
	.align	4
.nv.constant0._Z13output_statesP11OutputEntryP8Vector3dS2_iid:
	.zero		936


//--------------------- .nv.constant0._Z12update_stateP8Vector3dS0_S0_di --------------------------
	.section	.nv.constant0._Z12update_stateP8Vector3dS0_S0_di,"a",@progbits
	.sectionflags	@""
	.align	4
.nv.constant0._Z12update_stateP8Vector3dS0_S0_di:
	.zero		932


//--------------------- .nv.constant0._Z19update_accelerationP8Vector3dS0_i --------------------------
	.section	.nv.constant0._Z19update_accelerationP8Vector3dS0_i,"a",@progbits
	.sectionflags	@""
	.align	4
.nv.constant0._Z19update_accelerationP8Vector3dS0_i:
	.zero		916


//--------------------- SYMBOLS --------------------------

	.type		.nv.reservedSmem.offset0,@object
	.size		.nv.reservedSmem.offset0,0x4
